//
// Generated by NVIDIA NVVM Compiler
//
// Compiler Build ID: CL-36424714
// Cuda compilation tools, release 13.0, V13.0.88
// Based on NVVM 20.0.0
//

.version 9.0
.target sm_100
.address_size 64

	// .globl	_Z8myKernel14cudaPitchedPtr10cudaExtent
.extern .func  (.param .b32 func_retval0) vprintf
(
	.param .b64 vprintf_param_0,
	.param .b64 vprintf_param_1
)
;
.global .align 1 .b8 $str[4] = {9, 37, 102};
.global .align 1 .b8 $str$1[2] = {10};

.visible .entry _Z8myKernel14cudaPitchedPtr10cudaExtent(
	.param .align 8 .b8 _Z8myKernel14cudaPitchedPtr10cudaExtent_param_0[32],
	.param .align 8 .b8 _Z8myKernel14cudaPitchedPtr10cudaExtent_param_1[24]
)
{
	.local .align 8 .b8 	__local_depot0[8];
	.reg .b64 	%SP;
	.reg .b64 	%SPL;
	.reg .pred 	%p<25>;
	.reg .b32 	%r<97>;
	.reg .b32 	%f<94>;
	.reg .b64 	%rd<145>;
	.reg .b64 	%fd<32>;

	mov.u64 	%SPL, __local_depot0;
	cvta.local.u64 	%SP, %SPL;
	ld.param.u64 	%rd37, [_Z8myKernel14cudaPitchedPtr10cudaExtent_param_1+8];
	ld.param.u64 	%rd36, [_Z8myKernel14cudaPitchedPtr10cudaExtent_param_1];
	ld.param.u64 	%rd33, [_Z8myKernel14cudaPitchedPtr10cudaExtent_param_0+8];
	ld.param.u64 	%rd32, [_Z8myKernel14cudaPitchedPtr10cudaExtent_param_0];
	ld.param.u64 	%rd38, [_Z8myKernel14cudaPitchedPtr10cudaExtent_param_1+16];
	add.u64 	%rd1, %SPL, 0;
	setp.eq.s64 	%p1, %rd38, 0;
	@%p1 bra 	$L__BB0_35;
	setp.ne.s64 	%p2, %rd37, 0;
	@%p2 bra 	$L__BB0_8;
	and.b64  	%rd137, %rd38, 3;
	setp.lt.u64 	%p21, %rd38, 4;
	@%p21 bra 	$L__BB0_5;
	and.b64  	%rd136, %rd38, -4;
	mov.u64 	%rd132, $str$1;
$L__BB0_4:
	cvta.global.u64 	%rd133, %rd132;
	{ // callseq 41, 0
	.param .b64 param0;
	st.param.b64 	[param0], %rd133;
	.param .b64 param1;
	st.param.b64 	[param1], 0;
	.param .b32 retval0;
	call.uni (retval0), 
	vprintf, 
	(
	param0, 
	param1
	);
	ld.param.b32 	%r86, [retval0];
	} // callseq 41
	{ // callseq 42, 0
	.param .b64 param0;
	st.param.b64 	[param0], %rd133;
	.param .b64 param1;
	st.param.b64 	[param1], 0;
	.param .b32 retval0;
	call.uni (retval0), 
	vprintf, 
	(
	param0, 
	param1
	);
	ld.param.b32 	%r88, [retval0];
	} // callseq 42
	{ // callseq 43, 0
	.param .b64 param0;
	st.param.b64 	[param0], %rd133;
	.param .b64 param1;
	st.param.b64 	[param1], 0;
	.param .b32 retval0;
	call.uni (retval0), 
	vprintf, 
	(
	param0, 
	param1
	);
	ld.param.b32 	%r90, [retval0];
	} // callseq 43
	{ // callseq 44, 0
	.param .b64 param0;
	st.param.b64 	[param0], %rd133;
	.param .b64 param1;
	st.param.b64 	[param1], 0;
	.param .b32 retval0;
	call.uni (retval0), 
	vprintf, 
	(
	param0, 
	param1
	);
	ld.param.b32 	%r92, [retval0];
	} // callseq 44
	add.s64 	%rd136, %rd136, -4;
	setp.ne.s64 	%p22, %rd136, 0;
	@%p22 bra 	$L__BB0_4;
$L__BB0_5:
	setp.eq.s64 	%p23, %rd137, 0;
	@%p23 bra 	$L__BB0_35;
	mov.u64 	%rd134, $str$1;
$L__BB0_7:
	.pragma "nounroll";
	cvta.global.u64 	%rd135, %rd134;
	{ // callseq 45, 0
	.param .b64 param0;
	st.param.b64 	[param0], %rd135;
	.param .b64 param1;
	st.param.b64 	[param1], 0;
	.param .b32 retval0;
	call.uni (retval0), 
	vprintf, 
	(
	param0, 
	param1
	);
	ld.param.b32 	%r94, [retval0];
	} // callseq 45
	add.s64 	%rd137, %rd137, -1;
	setp.eq.s64 	%p24, %rd137, 0;
	@%p24 bra 	$L__BB0_35;
	bra.uni 	$L__BB0_7;
$L__BB0_8:
	setp.gt.u64 	%p3, %rd36, 3;
	@%p3 bra 	$L__BB0_18;
	and.b64  	%rd11, %rd37, 3;
	and.b64  	%rd12, %rd37, -4;
	mov.b32 	%r96, 0;
	mov.u64 	%rd129, $str$1;
$L__BB0_10:
	setp.lt.u64 	%p15, %rd37, 4;
	@%p15 bra 	$L__BB0_13;
	mov.u64 	%rd138, %rd12;
$L__BB0_12:
	cvta.global.u64 	%rd122, %rd129;
	{ // callseq 33, 0
	.param .b64 param0;
	st.param.b64 	[param0], %rd122;
	.param .b64 param1;
	st.param.b64 	[param1], 0;
	.param .b32 retval0;
	call.uni (retval0), 
	vprintf, 
	(
	param0, 
	param1
	);
	ld.param.b32 	%r70, [retval0];
	} // callseq 33
	{ // callseq 34, 0
	.param .b64 param0;
	st.param.b64 	[param0], %rd122;
	.param .b64 param1;
	st.param.b64 	[param1], 0;
	.param .b32 retval0;
	call.uni (retval0), 
	vprintf, 
	(
	param0, 
	param1
	);
	ld.param.b32 	%r72, [retval0];
	} // callseq 34
	{ // callseq 35, 0
	.param .b64 param0;
	st.param.b64 	[param0], %rd122;
	.param .b64 param1;
	st.param.b64 	[param1], 0;
	.param .b32 retval0;
	call.uni (retval0), 
	vprintf, 
	(
	param0, 
	param1
	);
	ld.param.b32 	%r74, [retval0];
	} // callseq 35
	{ // callseq 36, 0
	.param .b64 param0;
	st.param.b64 	[param0], %rd122;
	.param .b64 param1;
	st.param.b64 	[param1], 0;
	.param .b32 retval0;
	call.uni (retval0), 
	vprintf, 
	(
	param0, 
	param1
	);
	ld.param.b32 	%r76, [retval0];
	} // callseq 36
	add.s64 	%rd138, %rd138, -4;
	setp.ne.s64 	%p16, %rd138, 0;
	@%p16 bra 	$L__BB0_12;
$L__BB0_13:
	setp.eq.s64 	%p17, %rd11, 0;
	@%p17 bra 	$L__BB0_17;
	setp.eq.s64 	%p18, %rd11, 1;
	cvta.global.u64 	%rd124, %rd129;
	{ // callseq 37, 0
	.param .b64 param0;
	st.param.b64 	[param0], %rd124;
	.param .b64 param1;
	st.param.b64 	[param1], 0;
	.param .b32 retval0;
	call.uni (retval0), 
	vprintf, 
	(
	param0, 
	param1
	);
	ld.param.b32 	%r78, [retval0];
	} // callseq 37
	@%p18 bra 	$L__BB0_17;
	setp.eq.s64 	%p19, %rd11, 2;
	cvta.global.u64 	%rd126, %rd129;
	{ // callseq 38, 0
	.param .b64 param0;
	st.param.b64 	[param0], %rd126;
	.param .b64 param1;
	st.param.b64 	[param1], 0;
	.param .b32 retval0;
	call.uni (retval0), 
	vprintf, 
	(
	param0, 
	param1
	);
	ld.param.b32 	%r80, [retval0];
	} // callseq 38
	@%p19 bra 	$L__BB0_17;
	cvta.global.u64 	%rd128, %rd129;
	{ // callseq 39, 0
	.param .b64 param0;
	st.param.b64 	[param0], %rd128;
	.param .b64 param1;
	st.param.b64 	[param1], 0;
	.param .b32 retval0;
	call.uni (retval0), 
	vprintf, 
	(
	param0, 
	param1
	);
	ld.param.b32 	%r82, [retval0];
	} // callseq 39
$L__BB0_17:
	cvta.global.u64 	%rd130, %rd129;
	{ // callseq 40, 0
	.param .b64 param0;
	st.param.b64 	[param0], %rd130;
	.param .b64 param1;
	st.param.b64 	[param1], 0;
	.param .b32 retval0;
	call.uni (retval0), 
	vprintf, 
	(
	param0, 
	param1
	);
	ld.param.b32 	%r84, [retval0];
	} // callseq 40
	add.s32 	%r96, %r96, 1;
	cvt.u64.u32 	%rd131, %r96;
	setp.gt.u64 	%p20, %rd38, %rd131;
	@%p20 bra 	$L__BB0_10;
	bra.uni 	$L__BB0_35;
$L__BB0_18:
	shr.u64 	%rd41, %rd36, 2;
	add.s64 	%rd15, %rd41, -1;
	and.b64  	%rd42, %rd41, 15;
	add.s64 	%rd16, %rd42, -1;
	and.b64  	%rd43, %rd41, 7;
	add.s64 	%rd17, %rd43, -1;
	and.b64  	%rd18, %rd41, 4611686018427387888;
	and.b64  	%rd19, %rd41, 3;
	mov.b64 	%rd139, 0;
$L__BB0_19:
	mov.b64 	%rd140, 0;
$L__BB0_20:
	setp.lt.u64 	%p4, %rd15, 15;
	mad.lo.s64 	%rd46, %rd139, %rd37, %rd140;
	cvta.to.global.u64 	%rd47, %rd32;
	mad.lo.s64 	%rd22, %rd46, %rd33, %rd47;
	mov.b64 	%rd143, 0;
	@%p4 bra 	$L__BB0_23;
	mov.b64 	%rd141, 0;
$L__BB0_22:
	.pragma "nounroll";
	shl.b64 	%rd49, %rd141, 2;
	add.s64 	%rd50, %rd22, %rd49;
	ld.global.f32 	%f1, [%rd50];
	cvt.f64.f32 	%fd1, %f1;
	st.local.f64 	[%rd1], %fd1;
	mov.u64 	%rd51, $str;
	cvta.global.u64 	%rd52, %rd51;
	add.u64 	%rd53, %SP, 0;
	{ // callseq 0, 0
	.param .b64 param0;
	st.param.b64 	[param0], %rd52;
	.param .b64 param1;
	st.param.b64 	[param1], %rd53;
	.param .b32 retval0;
	call.uni (retval0), 
	vprintf, 
	(
	param0, 
	param1
	);
	ld.param.b32 	%r3, [retval0];
	} // callseq 0
	ld.global.f32 	%f2, [%rd50];
	add.f32 	%f3, %f2, 0f3F800000;
	st.global.f32 	[%rd50], %f3;
	ld.global.f32 	%f4, [%rd50+4];
	cvt.f64.f32 	%fd2, %f4;
	st.local.f64 	[%rd1], %fd2;
	{ // callseq 1, 0
	.param .b64 param0;
	st.param.b64 	[param0], %rd52;
	.param .b64 param1;
	st.param.b64 	[param1], %rd53;
	.param .b32 retval0;
	call.uni (retval0), 
	vprintf, 
	(
	param0, 
	param1
	);
	ld.param.b32 	%r5, [retval0];
	} // callseq 1
	ld.global.f32 	%f5, [%rd50+4];
	add.f32 	%f6, %f5, 0f3F800000;
	st.global.f32 	[%rd50+4], %f6;
	ld.global.f32 	%f7, [%rd50+8];
	cvt.f64.f32 	%fd3, %f7;
	st.local.f64 	[%rd1], %fd3;
	{ // callseq 2, 0
	.param .b64 param0;
	st.param.b64 	[param0], %rd52;
	.param .b64 param1;
	st.param.b64 	[param1], %rd53;
	.param .b32 retval0;
	call.uni (retval0), 
	vprintf, 
	(
	param0, 
	param1
	);
	ld.param.b32 	%r7, [retval0];
	} // callseq 2
	ld.global.f32 	%f8, [%rd50+8];
	add.f32 	%f9, %f8, 0f3F800000;
	st.global.f32 	[%rd50+8], %f9;
	ld.global.f32 	%f10, [%rd50+12];
	cvt.f64.f32 	%fd4, %f10;
	st.local.f64 	[%rd1], %fd4;
	{ // callseq 3, 0
	.param .b64 param0;
	st.param.b64 	[param0], %rd52;
	.param .b64 param1;
	st.param.b64 	[param1], %rd53;
	.param .b32 retval0;
	call.uni (retval0), 
	vprintf, 
	(
	param0, 
	param1
	);
	ld.param.b32 	%r9, [retval0];
	} // callseq 3
	ld.global.f32 	%f11, [%rd50+12];
	add.f32 	%f12, %f11, 0f3F800000;
	st.global.f32 	[%rd50+12], %f12;
	ld.global.f32 	%f13, [%rd50+16];
	cvt.f64.f32 	%fd5, %f13;
	st.local.f64 	[%rd1], %fd5;
	{ // callseq 4, 0
	.param .b64 param0;
	st.param.b64 	[param0], %rd52;
	.param .b64 param1;
	st.param.b64 	[param1], %rd53;
	.param .b32 retval0;
	call.uni (retval0), 
	vprintf, 
	(
	param0, 
	param1
	);
	ld.param.b32 	%r11, [retval0];
	} // callseq 4
	ld.global.f32 	%f14, [%rd50+16];
	add.f32 	%f15, %f14, 0f3F800000;
	st.global.f32 	[%rd50+16], %f15;
	ld.global.f32 	%f16, [%rd50+20];
	cvt.f64.f32 	%fd6, %f16;
	st.local.f64 	[%rd1], %fd6;
	{ // callseq 5, 0
	.param .b64 param0;
	st.param.b64 	[param0], %rd52;
	.param .b64 param1;
	st.param.b64 	[param1], %rd53;
	.param .b32 retval0;
	call.uni (retval0), 
	vprintf, 
	(
	param0, 
	param1
	);
	ld.param.b32 	%r13, [retval0];
	} // callseq 5
	ld.global.f32 	%f17, [%rd50+20];
	add.f32 	%f18, %f17, 0f3F800000;
	st.global.f32 	[%rd50+20], %f18;
	ld.global.f32 	%f19, [%rd50+24];
	cvt.f64.f32 	%fd7, %f19;
	st.local.f64 	[%rd1], %fd7;
	{ // callseq 6, 0
	.param .b64 param0;
	st.param.b64 	[param0], %rd52;
	.param .b64 param1;
	st.param.b64 	[param1], %rd53;
	.param .b32 retval0;
	call.uni (retval0), 
	vprintf, 
	(
	param0, 
	param1
	);
	ld.param.b32 	%r15, [retval0];
	} // callseq 6
	ld.global.f32 	%f20, [%rd50+24];
	add.f32 	%f21, %f20, 0f3F800000;
	st.global.f32 	[%rd50+24], %f21;
	ld.global.f32 	%f22, [%rd50+28];
	cvt.f64.f32 	%fd8, %f22;
	st.local.f64 	[%rd1], %fd8;
	{ // callseq 7, 0
	.param .b64 param0;
	st.param.b64 	[param0], %rd52;
	.param .b64 param1;
	st.param.b64 	[param1], %rd53;
	.param .b32 retval0;
	call.uni (retval0), 
	vprintf, 
	(
	param0, 
	param1
	);
	ld.param.b32 	%r17, [retval0];
	} // callseq 7
	ld.global.f32 	%f23, [%rd50+28];
	add.f32 	%f24, %f23, 0f3F800000;
	st.global.f32 	[%rd50+28], %f24;
	ld.global.f32 	%f25, [%rd50+32];
	cvt.f64.f32 	%fd9, %f25;
	st.local.f64 	[%rd1], %fd9;
	{ // callseq 8, 0
	.param .b64 param0;
	st.param.b64 	[param0], %rd52;
	.param .b64 param1;
	st.param.b64 	[param1], %rd53;
	.param .b32 retval0;
	call.uni (retval0), 
	vprintf, 
	(
	param0, 
	param1
	);
	ld.param.b32 	%r19, [retval0];
	} // callseq 8
	ld.global.f32 	%f26, [%rd50+32];
	add.f32 	%f27, %f26, 0f3F800000;
	st.global.f32 	[%rd50+32], %f27;
	ld.global.f32 	%f28, [%rd50+36];
	cvt.f64.f32 	%fd10, %f28;
	st.local.f64 	[%rd1], %fd10;
	{ // callseq 9, 0
	.param .b64 param0;
	st.param.b64 	[param0], %rd52;
	.param .b64 param1;
	st.param.b64 	[param1], %rd53;
	.param .b32 retval0;
	call.uni (retval0), 
	vprintf, 
	(
	param0, 
	param1
	);
	ld.param.b32 	%r21, [retval0];
	} // callseq 9
	ld.global.f32 	%f29, [%rd50+36];
	add.f32 	%f30, %f29, 0f3F800000;
	st.global.f32 	[%rd50+36], %f30;
	ld.global.f32 	%f31, [%rd50+40];
	cvt.f64.f32 	%fd11, %f31;
	st.local.f64 	[%rd1], %fd11;
	{ // callseq 10, 0
	.param .b64 param0;
	st.param.b64 	[param0], %rd52;
	.param .b64 param1;
	st.param.b64 	[param1], %rd53;
	.param .b32 retval0;
	call.uni (retval0), 
	vprintf, 
	(
	param0, 
	param1
	);
	ld.param.b32 	%r23, [retval0];
	} // callseq 10
	ld.global.f32 	%f32, [%rd50+40];
	add.f32 	%f33, %f32, 0f3F800000;
	st.global.f32 	[%rd50+40], %f33;
	ld.global.f32 	%f34, [%rd50+44];
	cvt.f64.f32 	%fd12, %f34;
	st.local.f64 	[%rd1], %fd12;
	{ // callseq 11, 0
	.param .b64 param0;
	st.param.b64 	[param0], %rd52;
	.param .b64 param1;
	st.param.b64 	[param1], %rd53;
	.param .b32 retval0;
	call.uni (retval0), 
	vprintf, 
	(
	param0, 
	param1
	);
	ld.param.b32 	%r25, [retval0];
	} // callseq 11
	ld.global.f32 	%f35, [%rd50+44];
	add.f32 	%f36, %f35, 0f3F800000;
	st.global.f32 	[%rd50+44], %f36;
	ld.global.f32 	%f37, [%rd50+48];
	cvt.f64.f32 	%fd13, %f37;
	st.local.f64 	[%rd1], %fd13;
	{ // callseq 12, 0
	.param .b64 param0;
	st.param.b64 	[param0], %rd52;
	.param .b64 param1;
	st.param.b64 	[param1], %rd53;
	.param .b32 retval0;
	call.uni (retval0), 
	vprintf, 
	(
	param0, 
	param1
	);
	ld.param.b32 	%r27, [retval0];
	} // callseq 12
	ld.global.f32 	%f38, [%rd50+48];
	add.f32 	%f39, %f38, 0f3F800000;
	st.global.f32 	[%rd50+48], %f39;
	ld.global.f32 	%f40, [%rd50+52];
	cvt.f64.f32 	%fd14, %f40;
	st.local.f64 	[%rd1], %fd14;
	{ // callseq 13, 0
	.param .b64 param0;
	st.param.b64 	[param0], %rd52;
	.param .b64 param1;
	st.param.b64 	[param1], %rd53;
	.param .b32 retval0;
	call.uni (retval0), 
	vprintf, 
	(
	param0, 
	param1
	);
	ld.param.b32 	%r29, [retval0];
	} // callseq 13
	ld.global.f32 	%f41, [%rd50+52];
	add.f32 	%f42, %f41, 0f3F800000;
	st.global.f32 	[%rd50+52], %f42;
	ld.global.f32 	%f43, [%rd50+56];
	cvt.f64.f32 	%fd15, %f43;
	st.local.f64 	[%rd1], %fd15;
	{ // callseq 14, 0
	.param .b64 param0;
	st.param.b64 	[param0], %rd52;
	.param .b64 param1;
	st.param.b64 	[param1], %rd53;
	.param .b32 retval0;
	call.uni (retval0), 
	vprintf, 
	(
	param0, 
	param1
	);
	ld.param.b32 	%r31, [retval0];
	} // callseq 14
	ld.global.f32 	%f44, [%rd50+56];
	add.f32 	%f45, %f44, 0f3F800000;
	st.global.f32 	[%rd50+56], %f45;
	ld.global.f32 	%f46, [%rd50+60];
	cvt.f64.f32 	%fd16, %f46;
	st.local.f64 	[%rd1], %fd16;
	{ // callseq 15, 0
	.param .b64 param0;
	st.param.b64 	[param0], %rd52;
	.param .b64 param1;
	st.param.b64 	[param1], %rd53;
	.param .b32 retval0;
	call.uni (retval0), 
	vprintf, 
	(
	param0, 
	param1
	);
	ld.param.b32 	%r33, [retval0];
	} // callseq 15
	ld.global.f32 	%f47, [%rd50+60];
	add.f32 	%f48, %f47, 0f3F800000;
	st.global.f32 	[%rd50+60], %f48;
	add.s64 	%rd141, %rd141, 16;
	setp.ne.s64 	%p5, %rd141, %rd18;
	mov.u64 	%rd143, %rd18;
	@%p5 bra 	$L__BB0_22;
$L__BB0_23:
	and.b64  	%rd54, %rd36, 60;
	setp.eq.s64 	%p6, %rd54, 0;
	@%p6 bra 	$L__BB0_33;
	setp.lt.u64 	%p7, %rd16, 7;
	@%p7 bra 	$L__BB0_26;
	shl.b64 	%rd55, %rd143, 2;
	add.s64 	%rd56, %rd22, %rd55;
	ld.global.f32 	%f49, [%rd56];
	cvt.f64.f32 	%fd17, %f49;
	st.local.f64 	[%rd1], %fd17;
	mov.u64 	%rd57, $str;
	cvta.global.u64 	%rd58, %rd57;
	add.u64 	%rd59, %SP, 0;
	{ // callseq 16, 0
	.param .b64 param0;
	st.param.b64 	[param0], %rd58;
	.param .b64 param1;
	st.param.b64 	[param1], %rd59;
	.param .b32 retval0;
	call.uni (retval0), 
	vprintf, 
	(
	param0, 
	param1
	);
	ld.param.b32 	%r35, [retval0];
	} // callseq 16
	ld.global.f32 	%f50, [%rd56];
	add.f32 	%f51, %f50, 0f3F800000;
	st.global.f32 	[%rd56], %f51;
	add.s64 	%rd60, %rd55, 4;
	and.b64  	%rd61, %rd60, 17179869180;
	add.s64 	%rd62, %rd22, %rd61;
	ld.global.f32 	%f52, [%rd62];
	cvt.f64.f32 	%fd18, %f52;
	st.local.f64 	[%rd1], %fd18;
	{ // callseq 17, 0
	.param .b64 param0;
	st.param.b64 	[param0], %rd58;
	.param .b64 param1;
	st.param.b64 	[param1], %rd59;
	.param .b32 retval0;
	call.uni (retval0), 
	vprintf, 
	(
	param0, 
	param1
	);
	ld.param.b32 	%r37, [retval0];
	} // callseq 17
	ld.global.f32 	%f53, [%rd62];
	add.f32 	%f54, %f53, 0f3F800000;
	st.global.f32 	[%rd62], %f54;
	add.s64 	%rd63, %rd55, 8;
	and.b64  	%rd64, %rd63, 17179869180;
	add.s64 	%rd65, %rd22, %rd64;
	ld.global.f32 	%f55, [%rd65];
	cvt.f64.f32 	%fd19, %f55;
	st.local.f64 	[%rd1], %fd19;
	{ // callseq 18, 0
	.param .b64 param0;
	st.param.b64 	[param0], %rd58;
	.param .b64 param1;
	st.param.b64 	[param1], %rd59;
	.param .b32 retval0;
	call.uni (retval0), 
	vprintf, 
	(
	param0, 
	param1
	);
	ld.param.b32 	%r39, [retval0];
	} // callseq 18
	ld.global.f32 	%f56, [%rd65];
	add.f32 	%f57, %f56, 0f3F800000;
	st.global.f32 	[%rd65], %f57;
	add.s64 	%rd66, %rd55, 12;
	and.b64  	%rd67, %rd66, 17179869180;
	add.s64 	%rd68, %rd22, %rd67;
	ld.global.f32 	%f58, [%rd68];
	cvt.f64.f32 	%fd20, %f58;
	st.local.f64 	[%rd1], %fd20;
	{ // callseq 19, 0
	.param .b64 param0;
	st.param.b64 	[param0], %rd58;
	.param .b64 param1;
	st.param.b64 	[param1], %rd59;
	.param .b32 retval0;
	call.uni (retval0), 
	vprintf, 
	(
	param0, 
	param1
	);
	ld.param.b32 	%r41, [retval0];
	} // callseq 19
	ld.global.f32 	%f59, [%rd68];
	add.f32 	%f60, %f59, 0f3F800000;
	st.global.f32 	[%rd68], %f60;
	add.s64 	%rd69, %rd55, 16;
	and.b64  	%rd70, %rd69, 17179869180;
	add.s64 	%rd71, %rd22, %rd70;
	ld.global.f32 	%f61, [%rd71];
	cvt.f64.f32 	%fd21, %f61;
	st.local.f64 	[%rd1], %fd21;
	{ // callseq 20, 0
	.param .b64 param0;
	st.param.b64 	[param0], %rd58;
	.param .b64 param1;
	st.param.b64 	[param1], %rd59;
	.param .b32 retval0;
	call.uni (retval0), 
	vprintf, 
	(
	param0, 
	param1
	);
	ld.param.b32 	%r43, [retval0];
	} // callseq 20
	ld.global.f32 	%f62, [%rd71];
	add.f32 	%f63, %f62, 0f3F800000;
	st.global.f32 	[%rd71], %f63;
	add.s64 	%rd72, %rd55, 20;
	and.b64  	%rd73, %rd72, 17179869180;
	add.s64 	%rd74, %rd22, %rd73;
	ld.global.f32 	%f64, [%rd74];
	cvt.f64.f32 	%fd22, %f64;
	st.local.f64 	[%rd1], %fd22;
	{ // callseq 21, 0
	.param .b64 param0;
	st.param.b64 	[param0], %rd58;
	.param .b64 param1;
	st.param.b64 	[param1], %rd59;
	.param .b32 retval0;
	call.uni (retval0), 
	vprintf, 
	(
	param0, 
	param1
	);
	ld.param.b32 	%r45, [retval0];
	} // callseq 21
	ld.global.f32 	%f65, [%rd74];
	add.f32 	%f66, %f65, 0f3F800000;
	st.global.f32 	[%rd74], %f66;
	add.s64 	%rd75, %rd55, 24;
	and.b64  	%rd76, %rd75, 17179869180;
	add.s64 	%rd77, %rd22, %rd76;
	ld.global.f32 	%f67, [%rd77];
	cvt.f64.f32 	%fd23, %f67;
	st.local.f64 	[%rd1], %fd23;
	{ // callseq 22, 0
	.param .b64 param0;
	st.param.b64 	[param0], %rd58;
	.param .b64 param1;
	st.param.b64 	[param1], %rd59;
	.param .b32 retval0;
	call.uni (retval0), 
	vprintf, 
	(
	param0, 
	param1
	);
	ld.param.b32 	%r47, [retval0];
	} // callseq 22
	ld.global.f32 	%f68, [%rd77];
	add.f32 	%f69, %f68, 0f3F800000;
	st.global.f32 	[%rd77], %f69;
	add.s64 	%rd78, %rd55, 28;
	and.b64  	%rd79, %rd78, 17179869180;
	add.s64 	%rd80, %rd22, %rd79;
	ld.global.f32 	%f70, [%rd80];
	cvt.f64.f32 	%fd24, %f70;
	st.local.f64 	[%rd1], %fd24;
	{ // callseq 23, 0
	.param .b64 param0;
	st.param.b64 	[param0], %rd58;
	.param .b64 param1;
	st.param.b64 	[param1], %rd59;
	.param .b32 retval0;
	call.uni (retval0), 
	vprintf, 
	(
	param0, 
	param1
	);
	ld.param.b32 	%r49, [retval0];
	} // callseq 23
	ld.global.f32 	%f71, [%rd80];
	add.f32 	%f72, %f71, 0f3F800000;
	st.global.f32 	[%rd80], %f72;
	add.s64 	%rd81, %rd143, 8;
	and.b64  	%rd143, %rd81, 4294967295;
$L__BB0_26:
	and.b64  	%rd82, %rd36, 28;
	setp.eq.s64 	%p8, %rd82, 0;
	@%p8 bra 	$L__BB0_33;
	setp.lt.u64 	%p9, %rd17, 3;
	@%p9 bra 	$L__BB0_29;
	shl.b64 	%rd83, %rd143, 2;
	add.s64 	%rd84, %rd22, %rd83;
	ld.global.f32 	%f73, [%rd84];
	cvt.f64.f32 	%fd25, %f73;
	st.local.f64 	[%rd1], %fd25;
	mov.u64 	%rd85, $str;
	cvta.global.u64 	%rd86, %rd85;
	add.u64 	%rd87, %SP, 0;
	{ // callseq 24, 0
	.param .b64 param0;
	st.param.b64 	[param0], %rd86;
	.param .b64 param1;
	st.param.b64 	[param1], %rd87;
	.param .b32 retval0;
	call.uni (retval0), 
	vprintf, 
	(
	param0, 
	param1
	);
	ld.param.b32 	%r51, [retval0];
	} // callseq 24
	ld.global.f32 	%f74, [%rd84];
	add.f32 	%f75, %f74, 0f3F800000;
	st.global.f32 	[%rd84], %f75;
	add.s64 	%rd88, %rd83, 4;
	and.b64  	%rd89, %rd88, 17179869180;
	add.s64 	%rd90, %rd22, %rd89;
	ld.global.f32 	%f76, [%rd90];
	cvt.f64.f32 	%fd26, %f76;
	st.local.f64 	[%rd1], %fd26;
	{ // callseq 25, 0
	.param .b64 param0;
	st.param.b64 	[param0], %rd86;
	.param .b64 param1;
	st.param.b64 	[param1], %rd87;
	.param .b32 retval0;
	call.uni (retval0), 
	vprintf, 
	(
	param0, 
	param1
	);
	ld.param.b32 	%r53, [retval0];
	} // callseq 25
	ld.global.f32 	%f77, [%rd90];
	add.f32 	%f78, %f77, 0f3F800000;
	st.global.f32 	[%rd90], %f78;
	add.s64 	%rd91, %rd83, 8;
	and.b64  	%rd92, %rd91, 17179869180;
	add.s64 	%rd93, %rd22, %rd92;
	ld.global.f32 	%f79, [%rd93];
	cvt.f64.f32 	%fd27, %f79;
	st.local.f64 	[%rd1], %fd27;
	{ // callseq 26, 0
	.param .b64 param0;
	st.param.b64 	[param0], %rd86;
	.param .b64 param1;
	st.param.b64 	[param1], %rd87;
	.param .b32 retval0;
	call.uni (retval0), 
	vprintf, 
	(
	param0, 
	param1
	);
	ld.param.b32 	%r55, [retval0];
	} // callseq 26
	ld.global.f32 	%f80, [%rd93];
	add.f32 	%f81, %f80, 0f3F800000;
	st.global.f32 	[%rd93], %f81;
	add.s64 	%rd94, %rd83, 12;
	and.b64  	%rd95, %rd94, 17179869180;
	add.s64 	%rd96, %rd22, %rd95;
	ld.global.f32 	%f82, [%rd96];
	cvt.f64.f32 	%fd28, %f82;
	st.local.f64 	[%rd1], %fd28;
	{ // callseq 27, 0
	.param .b64 param0;
	st.param.b64 	[param0], %rd86;
	.param .b64 param1;
	st.param.b64 	[param1], %rd87;
	.param .b32 retval0;
	call.uni (retval0), 
	vprintf, 
	(
	param0, 
	param1
	);
	ld.param.b32 	%r57, [retval0];
	} // callseq 27
	ld.global.f32 	%f83, [%rd96];
	add.f32 	%f84, %f83, 0f3F800000;
	st.global.f32 	[%rd96], %f84;
	add.s64 	%rd97, %rd143, 4;
	and.b64  	%rd143, %rd97, 4294967295;
$L__BB0_29:
	setp.eq.s64 	%p10, %rd19, 0;
	@%p10 bra 	$L__BB0_33;
	setp.eq.s64 	%p11, %rd19, 1;
	shl.b64 	%rd98, %rd143, 2;
	add.s64 	%rd99, %rd22, %rd98;
	ld.global.f32 	%f85, [%rd99];
	cvt.f64.f32 	%fd29, %f85;
	st.local.f64 	[%rd1], %fd29;
	mov.u64 	%rd100, $str;
	cvta.global.u64 	%rd101, %rd100;
	add.u64 	%rd102, %SP, 0;
	{ // callseq 28, 0
	.param .b64 param0;
	st.param.b64 	[param0], %rd101;
	.param .b64 param1;
	st.param.b64 	[param1], %rd102;
	.param .b32 retval0;
	call.uni (retval0), 
	vprintf, 
	(
	param0, 
	param1
	);
	ld.param.b32 	%r59, [retval0];
	} // callseq 28
	ld.global.f32 	%f86, [%rd99];
	add.f32 	%f87, %f86, 0f3F800000;
	st.global.f32 	[%rd99], %f87;
	@%p11 bra 	$L__BB0_33;
	setp.eq.s64 	%p12, %rd19, 2;
	add.s64 	%rd104, %rd98, 4;
	and.b64  	%rd105, %rd104, 17179869180;
	add.s64 	%rd106, %rd22, %rd105;
	ld.global.f32 	%f88, [%rd106];
	cvt.f64.f32 	%fd30, %f88;
	st.local.f64 	[%rd1], %fd30;
	cvta.global.u64 	%rd108, %rd100;
	{ // callseq 29, 0
	.param .b64 param0;
	st.param.b64 	[param0], %rd108;
	.param .b64 param1;
	st.param.b64 	[param1], %rd102;
	.param .b32 retval0;
	call.uni (retval0), 
	vprintf, 
	(
	param0, 
	param1
	);
	ld.param.b32 	%r61, [retval0];
	} // callseq 29
	ld.global.f32 	%f89, [%rd106];
	add.f32 	%f90, %f89, 0f3F800000;
	st.global.f32 	[%rd106], %f90;
	@%p12 bra 	$L__BB0_33;
	add.s64 	%rd111, %rd98, 8;
	and.b64  	%rd112, %rd111, 17179869180;
	add.s64 	%rd113, %rd22, %rd112;
	ld.global.f32 	%f91, [%rd113];
	cvt.f64.f32 	%fd31, %f91;
	st.local.f64 	[%rd1], %fd31;
	cvta.global.u64 	%rd115, %rd100;
	{ // callseq 30, 0
	.param .b64 param0;
	st.param.b64 	[param0], %rd115;
	.param .b64 param1;
	st.param.b64 	[param1], %rd102;
	.param .b32 retval0;
	call.uni (retval0), 
	vprintf, 
	(
	param0, 
	param1
	);
	ld.param.b32 	%r63, [retval0];
	} // callseq 30
	ld.global.f32 	%f92, [%rd113];
	add.f32 	%f93, %f92, 0f3F800000;
	st.global.f32 	[%rd113], %f93;
$L__BB0_33:
	mov.u64 	%rd117, $str$1;
	cvta.global.u64 	%rd118, %rd117;
	{ // callseq 31, 0
	.param .b64 param0;
	st.param.b64 	[param0], %rd118;
	.param .b64 param1;
	st.param.b64 	[param1], 0;
	.param .b32 retval0;
	call.uni (retval0), 
	vprintf, 
	(
	param0, 
	param1
	);
	ld.param.b32 	%r65, [retval0];
	} // callseq 31
	add.s64 	%rd140, %rd140, 1;
	setp.gt.u64 	%p13, %rd37, %rd140;
	@%p13 bra 	$L__BB0_20;
	cvta.global.u64 	%rd120, %rd117;
	{ // callseq 32, 0
	.param .b64 param0;
	st.param.b64 	[param0], %rd120;
	.param .b64 param1;
	st.param.b64 	[param1], 0;
	.param .b32 retval0;
	call.uni (retval0), 
	vprintf, 
	(
	param0, 
	param1
	);
	ld.param.b32 	%r67, [retval0];
	} // callseq 32
	add.s64 	%rd139, %rd139, 1;
	setp.gt.u64 	%p14, %rd38, %rd139;
	@%p14 bra 	$L__BB0_19;
$L__BB0_35:
	ret;

}


// ===== COMPILED SASS (sm_100) =====

	.target	sm_100

	.elftype	@"ET_EXEC"


//--------------------- .note.nv.tkinfo           --------------------------
	.section	.note.nv.tkinfo,"",@"SHT_NOTE"
	.sectionflags	@"SHF_NOTE_NV_TKINFO"
	.tkinfo
        /*0018*/ 	.word	0x00000002
        /*0030*/ 	.string	""
        /*0030*/ 	.string	"ptxas"
        /*0030*/ 	.string	"Cuda compilation tools, release 13.0, V13.0.88"
        /*0030*/ 	.string	"Build cuda_13.0.r13.0/compiler.36424714_0"
        /*0030*/ 	.string	"-arch sm_100 -m 64 "



//--------------------- .note.nv.cuinfo           --------------------------
	.section	.note.nv.cuinfo,"",@"SHT_NOTE"
	.sectionflags	@"SHF_NOTE_NV_CUINFO"
        /*0018*/ 	.short	0x0002
        /*001a*/ 	.short	0x0064
        /*001c*/ 	.short	0x0082
	.zero		2


//--------------------- .nv.info                  --------------------------
	.section	.nv.info,"",@"SHT_CUDA_INFO"
	.align	4


	//----- nvinfo : EIATTR_REGCOUNT
	.align		4
        /*0000*/ 	.byte	0x04, 0x2f
        /*0002*/ 	.short	(.L_3 - .L_2)
	.align		4
.L_2:
        /*0004*/ 	.word	index@(_Z8myKernel14cudaPitchedPtr10cudaExtent)
        /*0008*/ 	.word	0x00000024


	//----- nvinfo : EIATTR_FRAME_SIZE
	.align		4
.L_3:
        /*000c*/ 	.byte	0x04, 0x11
        /*000e*/ 	.short	(.L_5 - .L_4)
	.align		4
.L_4:
        /*0010*/ 	.word	index@(_Z8myKernel14cudaPitchedPtr10cudaExtent)
        /*0014*/ 	.word	0x00000008


	//----- nvinfo : EIATTR_MIN_STACK_SIZE
	.align		4
.L_5:
        /*0018*/ 	.byte	0x04, 0x12
        /*001a*/ 	.short	(.L_7 - .L_6)
	.align		4
.L_6:
        /*001c*/ 	.word	index@(_Z8myKernel14cudaPitchedPtr10cudaExtent)
        /*0020*/ 	.word	0x00000008
.L_7:


//--------------------- .nv.compat                --------------------------
	.section	.nv.compat,"",@"SHT_CUDA_COMPAT_INFO"
	.align	4
        /*0000*/ 	.byte	0x02, 0x09, 0x00, 0x00, 0x02, 0x02, 0x01, 0x00, 0x02, 0x05, 0x05, 0x00, 0x03, 0x07, 0x01, 0x01
        /*0010*/ 	.byte	0x02, 0x03, 0x00, 0x00, 0x02, 0x06, 0x01, 0x00, 0x04, 0x0b, 0x08, 0x00, 0x09, 0x00, 0x00, 0x00
        /*0020*/ 	.byte	0x00, 0x00, 0x00, 0x00


//--------------------- .nv.info._Z8myKernel14cudaPitchedPtr10cudaExtent --------------------------
	.section	.nv.info._Z8myKernel14cudaPitchedPtr10cudaExtent,"",@"SHT_CUDA_INFO"
	.sectionflags	@""
	.align	4


	//----- nvinfo : EIATTR_CUDA_API_VERSION
	.align		4
        /*0000*/ 	.byte	0x04, 0x37
        /*0002*/ 	.short	(.L_9 - .L_8)
.L_8:
        /*0004*/ 	.word	0x00000082


	//----- nvinfo : EIATTR_KPARAM_INFO
	.align		4
.L_9:
        /*0008*/ 	.byte	0x04, 0x17
        /*000a*/ 	.short	(.L_11 - .L_10)
.L_10:
        /*000c*/ 	.word	0x00000000
        /*0010*/ 	.short	0x0001
        /*0012*/ 	.short	0x0020
        /*0014*/ 	.byte	0x00, 0xf0, 0x61, 0x00


	//----- nvinfo : EIATTR_KPARAM_INFO
	.align		4
.L_11:
        /*0018*/ 	.byte	0x04, 0x17
        /*001a*/ 	.short	(.L_13 - .L_12)
.L_12:
        /*001c*/ 	.word	0x00000000
        /*0020*/ 	.short	0x0000
        /*0022*/ 	.short	0x0000
        /*0024*/ 	.byte	0x00, 0xf0, 0x81, 0x00


	//----- nvinfo : EIATTR_SPARSE_MMA_MASK
	.align		4
.L_13:
        /*0028*/ 	.byte	0x03, 0x50
        /*002a*/ 	.short	0x0000


	//----- nvinfo : EIATTR_MAXREG_COUNT
	.align		4
        /*002c*/ 	.byte	0x03, 0x1b
        /*002e*/ 	.short	0x00ff


	//----- nvinfo : EIATTR_EXTERNS
	.align		4
        /*0030*/ 	.byte	0x04, 0x0f
        /*0032*/ 	.short	(.L_15 - .L_14)


	//   ....[0]....
	.align		4
.L_14:
        /*0034*/ 	.word	index@(vprintf)


	//----- nvinfo : EIATTR_MERCURY_ISA_VERSION
	.align		4
.L_15:
        /*0038*/ 	.byte	0x03, 0x5f
        /*003a*/ 	.short	0x0101


	//----- nvinfo : EIATTR_VRC_CTA_INIT_COUNT
	.align		4
        /*003c*/ 	.byte	0x02, 0x4a
	.zero		1
	.zero		1


	//----- nvinfo : EIATTR_SYSCALL_OFFSETS
	.align		4
        /*0040*/ 	.byte	0x04, 0x46
        /*0042*/ 	.short	(.L_17 - .L_16)


	//   ....[0]....
.L_16:
        /*0044*/ 	.word	0x00000250


	//   ....[1]....
        /*0048*/ 	.word	0x000002c0


	//   ....[2]....
        /*004c*/ 	.word	0x00000330


	//   ....[3]....
        /*0050*/ 	.word	0x000003a0


	//   ....[4]....
        /*0054*/ 	.word	0x00000480


	//   ....[5]....
        /*0058*/ 	.word	0x000006c0


	//   ....[6]....
        /*005c*/ 	.word	0x00000730


	//   ....[7]....
        /*0060*/ 	.word	0x000007a0


	//   ....[8]....
        /*0064*/ 	.word	0x00000810


	//   ....[9]....
        /*0068*/ 	.word	0x00000920


	//   ....[10]....
        /*006c*/ 	.word	0x000009e0


	//   ....[11]....
        /*0070*/ 	.word	0x00000a70


	//   ....[12]....
        /*0074*/ 	.word	0x00000af0


	//   ....[13]....
        /*0078*/ 	.word	0x00000ed0


	//   ....[14]....
        /*007c*/ 	.word	0x00000fc0


	//   ....[15]....
        /*0080*/ 	.word	0x000010a0


	//   ....[16]....
        /*0084*/ 	.word	0x00001180


	//   ....[17]....
        /*0088*/ 	.word	0x00001260


	//   ....[18]....
        /*008c*/ 	.word	0x00001340


	//   ....[19]....
        /*0090*/ 	.word	0x00001420


	//   ....[20]....
        /*0094*/ 	.word	0x00001500


	//   ....[21]....
        /*0098*/ 	.word	0x000015e0


	//   ....[22]....
        /*009c*/ 	.word	0x000016c0


	//   ....[23]....
        /*00a0*/ 	.word	0x000017a0


	//   ....[24]....
        /*00a4*/ 	.word	0x00001880


	//   ....[25]....
        /*00a8*/ 	.word	0x00001960


	//   ....[26]....
        /*00ac*/ 	.word	0x00001a40


	//   ....[27]....
        /*00b0*/ 	.word	0x00001b20


	//   ....[28]....
        /*00b4*/ 	.word	0x00001c00


	//   ....[29]....
        /*00b8*/ 	.word	0x00001e30


	//   ....[30]....
        /*00bc*/ 	.word	0x00001fa0


	//   ....[31]....
        /*00c0*/ 	.word	0x00002140


	//   ....[32]....
        /*00c4*/ 	.word	0x000022e0


	//   ....[33]....
        /*00c8*/ 	.word	0x00002480


	//   ....[34]....
        /*00cc*/ 	.word	0x00002620


	//   ....[35]....
        /*00d0*/ 	.word	0x000027c0


	//   ....[36]....
        /*00d4*/ 	.word	0x00002960


	//   ....[37]....
        /*00d8*/ 	.word	0x00002b50


	//   ....[38]....
        /*00dc*/ 	.word	0x00002cc0


	//   ....[39]....
        /*00e0*/ 	.word	0x00002e60


	//   ....[40]....
        /*00e4*/ 	.word	0x00003000


	//   ....[41]....
        /*00e8*/ 	.word	0x000031d0


	//   ....[42]....
        /*00ec*/ 	.word	0x000033b0


	//   ....[43]....
        /*00f0*/ 	.word	0x00003570


	//   ....[44]....
        /*00f4*/ 	.word	0x00003620


	//   ....[45]....
        /*00f8*/ 	.word	0x000036d0


	//----- nvinfo : EIATTR_EXIT_INSTR_OFFSETS
	.align		4
.L_17:
        /*00fc*/ 	.byte	0x04, 0x1c
        /*00fe*/ 	.short	(.L_19 - .L_18)


	//   ....[0]....
.L_18:
        /*0100*/ 	.word	0x00000070


	//   ....[1]....
        /*0104*/ 	.word	0x00000400


	//   ....[2]....
        /*0108*/ 	.word	0x000004d0


	//   ....[3]....
        /*010c*/ 	.word	0x00000b50


	//   ....[4]....
        /*0110*/ 	.word	0x00003740


	//----- nvinfo : EIATTR_CRS_STACK_SIZE
	.align		4
.L_19:
        /*0114*/ 	.byte	0x04, 0x1e
        /*0116*/ 	.short	(.L_21 - .L_20)
.L_20:
        /*0118*/ 	.word	0x00000000


	//----- nvinfo : EIATTR_CBANK_PARAM_SIZE
	.align		4
.L_21:
        /*011c*/ 	.byte	0x03, 0x19
        /*011e*/ 	.short	0x0038


	//----- nvinfo : EIATTR_PARAM_CBANK
	.align		4
        /*0120*/ 	.byte	0x04, 0x0a
        /*0122*/ 	.short	(.L_23 - .L_22)
	.align		4
.L_22:
        /*0124*/ 	.word	index@(.nv.constant0._Z8myKernel14cudaPitchedPtr10cudaExtent)
        /*0128*/ 	.short	0x0380
        /*012a*/ 	.short	0x0038


	//----- nvinfo : EIATTR_SW_WAR
	.align		4
.L_23:
        /*012c*/ 	.byte	0x04, 0x36
        /*012e*/ 	.short	(.L_25 - .L_24)
.L_24:
        /*0130*/ 	.word	0x00000008
.L_25:


//--------------------- .nv.callgraph             --------------------------
	.section	.nv.callgraph,"",@"SHT_CUDA_CALLGRAPH"
	.align	4
	.sectionentsize	8
	.align		4
        /*0000*/ 	.word	0x00000000
	.align		4
        /*0004*/ 	.word	0xffffffff
	.align		4
        /*0008*/ 	.word	index@(_Z8myKernel14cudaPitchedPtr10cudaExtent)
	.align		4
        /*000c*/ 	.word	index@(vprintf)
	.align		4
        /*0010*/ 	.word	0x00000000
	.align		4
        /*0014*/ 	.word	0xfffffffe
	.align		4
        /*0018*/ 	.word	0x00000000
	.align		4
        /*001c*/ 	.word	0xfffffffd
	.align		4
        /*0020*/ 	.word	0x00000000
	.align		4
        /*0024*/ 	.word	0xfffffffc


//--------------------- .nv.constant4             --------------------------
	.section	.nv.constant4,"a",@progbits
	.align	8
	.align		8
.nv.constant4:
        /*0000*/ 	.dword	vprintf
	.align		8
        /*0008*/ 	.dword	$str
	.align		8
        /*0010*/ 	.dword	$str$1


//--------------------- .text._Z8myKernel14cudaPitchedPtr10cudaExtent --------------------------
	.section	.text._Z8myKernel14cudaPitchedPtr10cudaExtent,"ax",@progbits
	.align	128
        .global         _Z8myKernel14cudaPitchedPtr10cudaExtent
        .type           _Z8myKernel14cudaPitchedPtr10cudaExtent,@function
        .size           _Z8myKernel14cudaPitchedPtr10cudaExtent,(.L_x_64 - _Z8myKernel14cudaPitchedPtr10cudaExtent)
        .other          _Z8myKernel14cudaPitchedPtr10cudaExtent,@"STO_CUDA_ENTRY STV_DEFAULT"
_Z8myKernel14cudaPitchedPtr10cudaExtent:
.text._Z8myKernel14cudaPitchedPtr10cudaExtent:
[----:B------:R-:W0:Y:S01]  /*0000*/  LDC R1, c[0x0][0x37c] ;  /* 0x0000df00ff017b82 */ /* 0x000e220000000800 */
[----:B------:R-:W1:Y:S01]  /*0010*/  LDCU.64 UR4, c[0x0][0x3b0] ;  /* 0x00007600ff0477ac */ /* 0x000e620008000a00 */
[----:B0-----:R-:W-:Y:S01]  /*0020*/  VIADD R1, R1, 0xfffffff8 ;  /* 0xfffffff801017836 */ /* 0x001fe20000000000 */
[----:B------:R-:W0:Y:S01]  /*0030*/  LDCU UR6, c[0x0][0x2f8] ;  /* 0x00005f00ff0677ac */ /* 0x000e220008000800 */
[----:B-1----:R-:W-:-:S04]  /*0040*/  ISETP.NE.U32.AND P0, PT, RZ, UR4, PT ;  /* 0x00000004ff007c0c */ /* 0x002fc8000bf05070 */
[----:B------:R-:W-:Y:S02]  /*0050*/  ISETP.NE.AND.EX P0, PT, RZ, UR5, PT, P0 ;  /* 0x00000005ff007c0c */ /* 0x000fe4000bf05300 */
[----:B0-----:R-:W-:-:S11]  /*0060*/  IADD3 R22, P1, PT, R1, UR6, RZ ;  /* 0x0000000601167c10 */ /* 0x001fd6000ff3e0ff */
[----:B------:R-:W-:Y:S05]  /*0070*/  @!P0 EXIT ;  /* 0x000000000000894d */ /* 0x000fea0003800000 */
[----:B------:R-:W0:Y:S01]  /*0080*/  LDC.64 R16, c[0x0][0x3a8] ;  /* 0x0000ea00ff107b82 */ /* 0x000e220000000a00 */
[----:B------:R-:W1:Y:S02]  /*0090*/  LDCU UR6, c[0x0][0x2fc] ;  /* 0x00005f80ff0677ac */ /* 0x000e640008000800 */
[----:B-1----:R-:W-:Y:S01]  /*00a0*/  IMAD.X R2, RZ, RZ, UR6, P1 ;  /* 0x00000006ff027e24 */ /* 0x002fe200088e06ff */
[----:B0-----:R-:W-:-:S04]  /*00b0*/  ISETP.NE.U32.AND P0, PT, R16, RZ, PT ;  /* 0x000000ff1000720c */ /* 0x001fc80003f05070 */
[----:B------:R-:W-:-:S13]  /*00c0*/  ISETP.NE.AND.EX P0, PT, R17, RZ, PT, P0 ;  /* 0x000000ff1100720c */ /* 0x000fda0003f05300 */
[----:B------:R-:W-:Y:S05]  /*00d0*/  @P0 BRA `(.L_x_0) ;  /* 0x00000004000c0947 */ /* 0x000fea0003800000 */
[----:B------:R-:W-:Y:S01]  /*00e0*/  UISETP.GE.U32.AND UP0, UPT, UR4, 0x4, UPT ;  /* 0x000000040400788c */ /* 0x000fe2000bf06070 */
[----:B------:R-:W-:Y:S01]  /*00f0*/  IMAD.MOV.U32 R19, RZ, RZ, RZ ;  /* 0x000000ffff137224 */ /* 0x000fe200078e00ff */
[----:B------:R-:W-:Y:S02]  /*0100*/  ULOP3.LUT UR6, UR4, 0x3, URZ, 0xc0, !UPT ;  /* 0x0000000304067892 */ /* 0x000fe4000f8ec0ff */
[----:B------:R-:W-:-:S04]  /*0110*/  UISETP.GE.U32.AND.EX UP0, UPT, UR5, URZ, UPT, UP0 ;  /* 0x000000ff0500728c */ /* 0x000fc8000bf06100 */
[----:B------:R-:W-:-:S05]  /*0120*/  IMAD.U32 R18, RZ, RZ, UR6 ;  /* 0x00000006ff127e24 */ /* 0x000fca000f8e00ff */
[----:B------:R-:W-:Y:S05]  /*0130*/  BRA.U !UP0, `(.L_x_1) ;  /* 0x0000000108a87547 */ /* 0x000fea000b800000 */
[----:B------:R-:W0:Y:S01]  /*0140*/  LDCU UR5, c[0x0][0x3b4] ;  /* 0x00007680ff0577ac */ /* 0x000e220008000800 */
[----:B------:R-:W-:Y:S01]  /*0150*/  BSSY.RECONVERGENT B6, `(.L_x_1) ;  /* 0x0000028000067945 */ /* 0x000fe20003800200 */
[----:B------:R-:W-:-:S06]  /*0160*/  ULOP3.LUT UR4, UR4, 0xfffffffc, URZ, 0xc0, !UPT ;  /* 0xfffffffc04047892 */ /* 0x000fcc000f8ec0ff */
[----:B------:R-:W-:Y:S02]  /*0170*/  IMAD.U32 R16, RZ, RZ, UR4 ;  /* 0x00000004ff107e24 */ /* 0x000fe4000f8e00ff */
[----:B0-----:R-:W-:-:S07]  /*0180*/  IMAD.U32 R17, RZ, RZ, UR5 ;  /* 0x00000005ff117e24 */ /* 0x001fce000f8e00ff */
.L_x_6:
[----:B------:R-:W-:Y:S01]  /*0190*/  MOV R2, 0x0 ;  /* 0x0000000000027802 */ /* 0x000fe20000000f00 */
[----:B------:R-:W0:Y:S01]  /*01a0*/  LDCU.64 UR4, c[0x4][0x10] ;  /* 0x01000200ff0477ac */ /* 0x000e220008000a00 */
[----:B------:R-:W-:Y:S02]  /*01b0*/  IADD3 R16, P0, PT, R16, -0x4, RZ ;  /* 0xfffffffc10107810 */ /* 0x000fe40007f1e0ff */
[----:B------:R-:W-:Y:S01]  /*01c0*/  CS2R R6, SRZ ;  /* 0x0000000000067805 */ /* 0x000fe2000001ff00 */
[----:B------:R1:W2:Y:S01]  /*01d0*/  LDC.64 R8, c[0x4][R2] ;  /* 0x0100000002087b82 */ /* 0x0002a20000000a00 */
[----:B------:R-:W-:Y:S02]  /*01e0*/  IADD3.X R17, PT, PT, R17, -0x1, RZ, P0, !PT ;  /* 0xffffffff11117810 */ /* 0x000fe400007fe4ff */
[----:B------:R-:W-:-:S04]  /*01f0*/  ISETP.NE.U32.AND P0, PT, R16, RZ, PT ;  /* 0x000000ff1000720c */ /* 0x000fc80003f05070 */
[----:B------:R-:W-:-:S04]  /*0200*/  ISETP.NE.AND.EX P0, PT, R17, RZ, PT, P0 ;  /* 0x000000ff1100720c */ /* 0x000fc80003f05300 */
[----:B------:R-:W-:Y:S01]  /*0210*/  P2R R22, PR, RZ, 0x1 ;  /* 0x00000001ff167803 */ /* 0x000fe20000000000 */
[----:B0-----:R-:W-:Y:S02]  /*0220*/  IMAD.U32 R4, RZ, RZ, UR4 ;  /* 0x00000004ff047e24 */ /* 0x001fe4000f8e00ff */
[----:B-1----:R-:W-:-:S07]  /*0230*/  IMAD.U32 R5, RZ, RZ, UR5 ;  /* 0x00000005ff057e24 */ /* 0x002fce000f8e00ff */
[----:B------:R-:W-:-:S07]  /*0240*/  LEPC R20, `(.L_x_2) ;  /* 0x000000001014794e */ /* 0x000fce0000000000 */
[----:B--2---:R-:W-:Y:S05]  /*0250*/  CALL.ABS.NOINC R8 ;  /* 0x0000000008007343 */ /* 0x004fea0003c00000 */
.L_x_2:
[----:B------:R0:W1:Y:S01]  /*0260*/  LDC.64 R8, c[0x4][R2] ;  /* 0x0100000002087b82 */ /* 0x0000620000000a00 */
[----:B------:R-:W2:Y:S01]  /*0270*/  LDCU.64 UR4, c[0x4][0x10] ;  /* 0x01000200ff0477ac */ /* 0x000ea20008000a00 */
[----:B------:R-:W-:Y:S01]  /*0280*/  CS2R R6, SRZ ;  /* 0x0000000000067805 */ /* 0x000fe2000001ff00 */
[----:B--2---:R-:W-:Y:S02]  /*0290*/  IMAD.U32 R4, RZ, RZ, UR4 ;  /* 0x00000004ff047e24 */ /* 0x004fe4000f8e00ff */
[----:B0-----:R-:W-:-:S07]  /*02a0*/  IMAD.U32 R5, RZ, RZ, UR5 ;  /* 0x00000005ff057e24 */ /* 0x001fce000f8e00ff */
[----:B------:R-:W-:-:S07]  /*02b0*/  LEPC R20, `(.L_x_3) ;  /* 0x000000001014794e */ /* 0x000fce0000000000 */
[----:B-1----:R-:W-:Y:S05]  /*02c0*/  CALL.ABS.NOINC R8 ;  /* 0x0000000008007343 */ /* 0x002fea0003c00000 */
.L_x_3:
[----:B------:R0:W1:Y:S01]  /*02d0*/  LDC.64 R8, c[0x4][R2] ;  /* 0x0100000002087b82 */ /* 0x0000620000000a00 */
[----:B------:R-:W2:Y:S01]  /*02e0*/  LDCU.64 UR4, c[0x4][0x10] ;  /* 0x01000200ff0477ac */ /* 0x000ea20008000a00 */
[----:B------:R-:W-:Y:S01]  /*02f0*/  CS2R R6, SRZ ;  /* 0x0000000000067805 */ /* 0x000fe2000001ff00 */
[----:B--2---:R-:W-:Y:S02]  /*0300*/  IMAD.U32 R4, RZ, RZ, UR4 ;  /* 0x00000004ff047e24 */ /* 0x004fe4000f8e00ff */
[----:B0-----:R-:W-:-:S07]  /*0310*/  IMAD.U32 R5, RZ, RZ, UR5 ;  /* 0x00000005ff057e24 */ /* 0x001fce000f8e00ff */
[----:B------:R-:W-:-:S07]  /*0320*/  LEPC R20, `(.L_x_4) ;  /* 0x000000001014794e */ /* 0x000fce0000000000 */
[----:B-1----:R-:W-:Y:S05]  /*0330*/  CALL.ABS.NOINC R8 ;  /* 0x0000000008007343 */ /* 0x002fea0003c00000 */
.L_x_4:
[----:B------:R-:W0:Y:S01]  /*0340*/  LDC.64 R2, c[0x4][R2] ;  /* 0x0100000002027b82 */ /* 0x000e220000000a00 */
[----:B------:R-:W1:Y:S01]  /*0350*/  LDCU.64 UR4, c[0x4][0x10] ;  /* 0x01000200ff0477ac */ /* 0x000e620008000a00 */
[----:B------:R-:W-:Y:S01]  /*0360*/  CS2R R6, SRZ ;  /* 0x0000000000067805 */ /* 0x000fe2000001ff00 */
[----:B-1----:R-:W-:Y:S02]  /*0370*/  IMAD.U32 R4, RZ, RZ, UR4 ;  /* 0x00000004ff047e24 */ /* 0x002fe4000f8e00ff */
[----:B------:R-:W-:-:S07]  /*0380*/  IMAD.U32 R5, RZ, RZ, UR5 ;  /* 0x00000005ff057e24 */ /* 0x000fce000f8e00ff */
[----:B------:R-:W-:-:S07]  /*0390*/  LEPC R20, `(.L_x_5) ;  /* 0x000000001014794e */ /* 0x000fce0000000000 */
[----:B0-----:R-:W-:Y:S05]  /*03a0*/  CALL.ABS.NOINC R2 ;  /* 0x0000000002007343 */ /* 0x001fea0003c00000 */
.L_x_5:
[----:B------:R-:W-:-:S13]  /*03b0*/  ISETP.NE.AND P6, PT, R22, RZ, PT ;  /* 0x000000ff1600720c */ /* 0x000fda0003fc5270 */
[----:B------:R-:W-:Y:S05]  /*03c0*/  @P6 BRA `(.L_x_6) ;  /* 0xfffffffc00706947 */ /* 0x000fea000383ffff */
[----:B------:R-:W-:Y:S05]  /*03d0*/  BSYNC.RECONVERGENT B6 ;  /* 0x0000000000067941 */ /* 0x000fea0003800200 */
.L_x_1:
[----:B------:R-:W-:-:S04]  /*03e0*/  ISETP.NE.U32.AND P0, PT, R18, RZ, PT ;  /* 0x000000ff1200720c */ /* 0x000fc80003f05070 */
[----:B------:R-:W-:-:S13]  /*03f0*/  ISETP.NE.AND.EX P0, PT, R19, RZ, PT, P0 ;  /* 0x000000ff1300720c */ /* 0x000fda0003f05300 */
[----:B------:R-:W-:Y:S05]  /*0400*/  @!P0 EXIT ;  /* 0x000000000000894d */ /* 0x000fea0003800000 */
.L_x_8:
[----:B------:R-:W-:Y:S01]  /*0410*/  MOV R0, 0x0 ;  /* 0x0000000000007802 */ /* 0x000fe20000000f00 */
[----:B------:R-:W0:Y:S01]  /*0420*/  LDCU.64 UR4, c[0x4][0x10] ;  /* 0x01000200ff0477ac */ /* 0x000e220008000a00 */
[----:B------:R-:W-:Y:S02]  /*0430*/  CS2R R6, SRZ ;  /* 0x0000000000067805 */ /* 0x000fe4000001ff00 */
[----:B------:R1:W2:Y:S01]  /*0440*/  LDC.64 R2, c[0x4][R0] ;  /* 0x0100000000027b82 */ /* 0x0002a20000000a00 */
[----:B0-----:R-:W-:Y:S02]  /*0450*/  IMAD.U32 R4, RZ, RZ, UR4 ;  /* 0x00000004ff047e24 */ /* 0x001fe4000f8e00ff */
[----:B-1----:R-:W-:-:S07]  /*0460*/  IMAD.U32 R5, RZ, RZ, UR5 ;  /* 0x00000005ff057e24 */ /* 0x002fce000f8e00ff */
[----:B------:R-:W-:-:S07]  /*0470*/  LEPC R20, `(.L_x_7) ;  /* 0x000000001014794e */ /* 0x000fce0000000000 */
[----:B--2---:R-:W-:Y:S05]  /*0480*/  CALL.ABS.NOINC R2 ;  /* 0x0000000002007343 */ /* 0x004fea0003c00000 */
.L_x_7:
[----:B------:R-:W-:-:S04]  /*0490*/  IADD3 R0, P0, PT, R18, -0x1, RZ ;  /* 0xffffffff12007810 */ /* 0x000fc80007f1e0ff */
[----:B------:R-:W-:Y:S02]  /*04a0*/  IADD3.X R2, PT, PT, R19, -0x1, RZ, P0, !PT ;  /* 0xffffffff13027810 */ /* 0x000fe400007fe4ff */
[----:B------:R-:W-:-:S04]  /*04b0*/  ISETP.NE.U32.AND P0, PT, R0, RZ, PT ;  /* 0x000000ff0000720c */ /* 0x000fc80003f05070 */
[----:B------:R-:W-:-:S13]  /*04c0*/  ISETP.NE.AND.EX P0, PT, R2, RZ, PT, P0 ;  /* 0x000000ff0200720c */ /* 0x000fda0003f05300 */
[----:B------:R-:W-:Y:S05]  /*04d0*/  @!P0 EXIT ;  /* 0x000000000000894d */ /* 0x000fea0003800000 */
[----:B------:R-:W-:Y:S02]  /*04e0*/  IMAD.MOV.U32 R18, RZ, RZ, R0 ;  /* 0x000000ffff127224 */ /* 0x000fe400078e0000 */
[----:B------:R-:W-:Y:S01]  /*04f0*/  IMAD.MOV.U32 R19, RZ, RZ, R2 ;  /* 0x000000ffff137224 */ /* 0x000fe200078e0002 */
[----:B------:R-:W-:Y:S06]  /*0500*/  BRA `(.L_x_8) ;  /* 0xfffffffc00c07947 */ /* 0x000fec000383ffff */
.L_x_0:
[----:B------:R-:W0:Y:S02]  /*0510*/  LDCU.64 UR38, c[0x0][0x3a0] ;  /* 0x00007400ff2677ac */ /* 0x000e240008000a00 */
[----:B0-----:R-:W-:-:S04]  /*0520*/  UISETP.GT.U32.AND UP0, UPT, UR38, 0x3, UPT ;  /* 0x000000032600788c */ /* 0x001fc8000bf04070 */
[----:B------:R-:W-:-:S09]  /*0530*/  UISETP.GT.U32.AND.EX UP0, UPT, UR39, URZ, UPT, UP0 ;  /* 0x000000ff2700728c */ /* 0x000fd2000bf04100 */
[----:B------:R-:W-:Y:S05]  /*0540*/  BRA.U UP0, `(.L_x_9) ;  /* 0x0000000500847547 */ /* 0x000fea000b800000 */
[----:B------:R-:W-:Y:S01]  /*0550*/  HFMA2 R18, -RZ, RZ, 0, 0 ;  /* 0x00000000ff127431 */ /* 0x000fe200000001ff */
[C---:B------:R-:W-:Y:S02]  /*0560*/  LOP3.LUT R17, R16.reuse, 0x3, RZ, 0xc0, !PT ;  /* 0x0000000310117812 */ /* 0x040fe400078ec0ff */
[----:B------:R-:W-:-:S07]  /*0570*/  LOP3.LUT R16, R16, 0xfffffffc, RZ, 0xc0, !PT ;  /* 0xfffffffc10107812 */ /* 0x000fce00078ec0ff */
.L_x_20:
[----:B------:R-:W0:Y:S02]  /*0580*/  LDCU.64 UR4, c[0x0][0x3a8] ;  /* 0x00007500ff0477ac */ /* 0x000e240008000a00 */
[----:B0-----:R-:W-:-:S04]  /*0590*/  UISETP.GE.U32.AND UP0, UPT, UR4, 0x4, UPT ;  /* 0x000000040400788c */ /* 0x001fc8000bf06070 */
[----:B------:R-:W-:-:S09]  /*05a0*/  UISETP.GE.U32.AND.EX UP0, UPT, UR5, URZ, UPT, UP0 ;  /* 0x000000ff0500728c */ /* 0x000fd2000bf06100 */
[----:B------:R-:W-:Y:S05]  /*05b0*/  BRA.U !UP0, `(.L_x_10) ;  /* 0x0000000108a47547 */ /* 0x000fea000b800000 */
[----:B------:R-:W0:Y:S01]  /*05c0*/  LDCU UR4, c[0x0][0x3ac] ;  /* 0x00007580ff0477ac */ /* 0x000e220008000800 */
[----:B------:R-:W-:Y:S01]  /*05d0*/  BSSY.RECONVERGENT B6, `(.L_x_10) ;  /* 0x0000027000067945 */ /* 0x000fe20003800200 */
[----:B------:R-:W-:Y:S02]  /*05e0*/  IMAD.MOV.U32 R19, RZ, RZ, R16 ;  /* 0x000000ffff137224 */ /* 0x000fe400078e0010 */
[----:B0-----:R-:W-:-:S07]  /*05f0*/  IMAD.U32 R22, RZ, RZ, UR4 ;  /* 0x00000004ff167e24 */ /* 0x001fce000f8e00ff */
.L_x_15:
        /* <DEDUP_REMOVED lines=13> */
.L_x_11:
[----:B------:R0:W1:Y:S01]  /*06d0*/  LDC.64 R8, c[0x4][R2] ;  /* 0x0100000002087b82 */ /* 0x0000620000000a00 */
[----:B------:R-:W2:Y:S01]  /*06e0*/  LDCU.64 UR4, c[0x4][0x10] ;  /* 0x01000200ff0477ac */ /* 0x000ea20008000a00 */
[----:B------:R-:W-:Y:S01]  /*06f0*/  CS2R R6, SRZ ;  /* 0x0000000000067805 */ /* 0x000fe2000001ff00 */
[----:B--2---:R-:W-:Y:S02]  /*0700*/  IMAD.U32 R4, RZ, RZ, UR4 ;  /* 0x00000004ff047e24 */ /* 0x004fe4000f8e00ff */
[----:B0-----:R-:W-:-:S07]  /*0710*/  IMAD.U32 R5, RZ, RZ, UR5 ;  /* 0x00000005ff057e24 */ /* 0x001fce000f8e00ff */
[----:B------:R-:W-:-:S07]  /*0720*/  LEPC R20, `(.L_x_12) ;  /* 0x000000001014794e */ /* 0x000fce0000000000 */
[----:B-1----:R-:W-:Y:S05]  /*0730*/  CALL.ABS.NOINC R8 ;  /* 0x0000000008007343 */ /* 0x002fea0003c00000 */
.L_x_12:
[----:B------:R0:W1:Y:S01]  /*0740*/  LDC.64 R8, c[0x4][R2] ;  /* 0x0100000002087b82 */ /* 0x0000620000000a00 */
[----:B------:R-:W2:Y:S01]  /*0750*/  LDCU.64 UR4, c[0x4][0x10] ;  /* 0x01000200ff0477ac */ /* 0x000ea20008000a00 */
[----:B------:R-:W-:Y:S01]  /*0760*/  CS2R R6, SRZ ;  /* 0x0000000000067805 */ /* 0x000fe2000001ff00 */
[----:B--2---:R-:W-:Y:S02]  /*0770*/  IMAD.U32 R4, RZ, RZ, UR4 ;  /* 0x00000004ff047e24 */ /* 0x004fe4000f8e00ff */
[----:B0-----:R-:W-:-:S07]  /*0780*/  IMAD.U32 R5, RZ, RZ, UR5 ;  /* 0x00000005ff057e24 */ /* 0x001fce000f8e00ff */
[----:B------:R-:W-:-:S07]  /*0790*/  LEPC R20, `(.L_x_13) ;  /* 0x000000001014794e */ /* 0x000fce0000000000 */
[----:B-1----:R-:W-:Y:S05]  /*07a0*/  CALL.ABS.NOINC R8 ;  /* 0x0000000008007343 */ /* 0x002fea0003c00000 */
.L_x_13:
[----:B------:R-:W0:Y:S01]  /*07b0*/  LDC.64 R2, c[0x4][R2] ;  /* 0x0100000002027b82 */ /* 0x000e220000000a00 */
[----:B------:R-:W1:Y:S01]  /*07c0*/  LDCU.64 UR4, c[0x4][0x10] ;  /* 0x01000200ff0477ac */ /* 0x000e620008000a00 */
[----:B------:R-:W-:Y:S01]  /*07d0*/  CS2R R6, SRZ ;  /* 0x0000000000067805 */ /* 0x000fe2000001ff00 */
[----:B-1----:R-:W-:Y:S02]  /*07e0*/  IMAD.U32 R4, RZ, RZ, UR4 ;  /* 0x00000004ff047e24 */ /* 0x002fe4000f8e00ff */
[----:B------:R-:W-:-:S07]  /*07f0*/  IMAD.U32 R5, RZ, RZ, UR5 ;  /* 0x00000005ff057e24 */ /* 0x000fce000f8e00ff */
[----:B------:R-:W-:-:S07]  /*0800*/  LEPC R20, `(.L_x_14) ;  /* 0x000000001014794e */ /* 0x000fce0000000000 */
[----:B0-----:R-:W-:Y:S05]  /*0810*/  CALL.ABS.NOINC R2 ;  /* 0x0000000002007343 */ /* 0x001fea0003c00000 */
.L_x_14:
[----:B------:R-:W-:-:S13]  /*0820*/  ISETP.NE.AND P6, PT, R23, RZ, PT ;  /* 0x000000ff1700720c */ /* 0x000fda0003fc5270 */
[----:B------:R-:W-:Y:S05]  /*0830*/  @P6 BRA `(.L_x_15) ;  /* 0xfffffffc00706947 */ /* 0x000fea000383ffff */
[----:B------:R-:W-:Y:S05]  /*0840*/  BSYNC.RECONVERGENT B6 ;  /* 0x0000000000067941 */ /* 0x000fea0003800200 */
.L_x_10:
[----:B------:R-:W-:-:S04]  /*0850*/  ISETP.NE.U32.AND P0, PT, R17, RZ, PT ;  /* 0x000000ff1100720c */ /* 0x000fc80003f05070 */
[----:B------:R-:W-:-:S13]  /*0860*/  ISETP.NE.AND.EX P0, PT, RZ, RZ, PT, P0 ;  /* 0x000000ffff00720c */ /* 0x000fda0003f05300 */
[----:B------:R-:W-:Y:S05]  /*0870*/  @!P0 BRA `(.L_x_16) ;  /* 0x0000000000808947 */ /* 0x000fea0003800000 */
[----:B------:R-:W-:Y:S01]  /*0880*/  MOV R2, 0x0 ;  /* 0x0000000000027802 */ /* 0x000fe20000000f00 */
[----:B------:R-:W0:Y:S01]  /*0890*/  LDCU.64 UR4, c[0x4][0x10] ;  /* 0x01000200ff0477ac */ /* 0x000e220008000a00 */
[----:B------:R-:W-:Y:S02]  /*08a0*/  ISETP.NE.U32.AND P0, PT, R17, 0x1, PT ;  /* 0x000000011100780c */ /* 0x000fe40003f05070 */
[----:B------:R-:W-:Y:S01]  /*08b0*/  CS2R R6, SRZ ;  /* 0x0000000000067805 */ /* 0x000fe2000001ff00 */
[----:B------:R1:W2:Y:S01]  /*08c0*/  LDC.64 R8, c[0x4][R2] ;  /* 0x0100000002087b82 */ /* 0x0002a20000000a00 */
[----:B------:R-:W-:-:S04]  /*08d0*/  ISETP.NE.AND.EX P0, PT, RZ, RZ, PT, P0 ;  /* 0x000000ffff00720c */ /* 0x000fc80003f05300 */
[----:B------:R-:W-:Y:S01]  /*08e0*/  P2R R19, PR, RZ, 0x1 ;  /* 0x00000001ff137803 */ /* 0x000fe20000000000 */
[----:B0-----:R-:W-:Y:S02]  /*08f0*/  IMAD.U32 R4, RZ, RZ, UR4 ;  /* 0x00000004ff047e24 */ /* 0x001fe4000f8e00ff */
[----:B-1----:R-:W-:-:S07]  /*0900*/  IMAD.U32 R5, RZ, RZ, UR5 ;  /* 0x00000005ff057e24 */ /* 0x002fce000f8e00ff */
[----:B------:R-:W-:-:S07]  /*0910*/  LEPC R20, `(.L_x_17) ;  /* 0x000000001014794e */ /* 0x000fce0000000000 */
[----:B--2---:R-:W-:Y:S05]  /*0920*/  CALL.ABS.NOINC R8 ;  /* 0x0000000008007343 */ /* 0x004fea0003c00000 */
.L_x_17:
[----:B------:R-:W-:-:S13]  /*0930*/  ISETP.NE.AND P6, PT, R19, RZ, PT ;  /* 0x000000ff1300720c */ /* 0x000fda0003fc5270 */
[----:B------:R-:W-:Y:S05]  /*0940*/  @!P6 BRA `(.L_x_16) ;  /* 0x00000000004ce947 */ /* 0x000fea0003800000 */
[----:B------:R0:W1:Y:S01]  /*0950*/  LDC.64 R8, c[0x4][R2] ;  /* 0x0100000002087b82 */ /* 0x0000620000000a00 */
[----:B------:R-:W2:Y:S01]  /*0960*/  LDCU.64 UR4, c[0x4][0x10] ;  /* 0x01000200ff0477ac */ /* 0x000ea20008000a00 */
[----:B------:R-:W-:Y:S02]  /*0970*/  ISETP.NE.U32.AND P0, PT, R17, 0x2, PT ;  /* 0x000000021100780c */ /* 0x000fe40003f05070 */
[----:B------:R-:W-:Y:S02]  /*0980*/  CS2R R6, SRZ ;  /* 0x0000000000067805 */ /* 0x000fe4000001ff00 */
[----:B------:R-:W-:-:S04]  /*0990*/  ISETP.NE.AND.EX P0, PT, RZ, RZ, PT, P0 ;  /* 0x000000ffff00720c */ /* 0x000fc80003f05300 */
[----:B------:R-:W-:Y:S01]  /*09a0*/  P2R R19, PR, RZ, 0x1 ;  /* 0x00000001ff137803 */ /* 0x000fe20000000000 */
[----:B--2---:R-:W-:Y:S02]  /*09b0*/  IMAD.U32 R4, RZ, RZ, UR4 ;  /* 0x00000004ff047e24 */ /* 0x004fe4000f8e00ff */
[----:B0-----:R-:W-:-:S07]  /*09c0*/  IMAD.U32 R5, RZ, RZ, UR5 ;  /* 0x00000005ff057e24 */ /* 0x001fce000f8e00ff */
[----:B------:R-:W-:-:S07]  /*09d0*/  LEPC R20, `(.L_x_18) ;  /* 0x000000001014794e */ /* 0x000fce0000000000 */
[----:B-1----:R-:W-:Y:S05]  /*09e0*/  CALL.ABS.NOINC R8 ;  /* 0x0000000008007343 */ /* 0x002fea0003c00000 */
.L_x_18:
[----:B------:R-:W-:-:S13]  /*09f0*/  ISETP.NE.AND P6, PT, R19, RZ, PT ;  /* 0x000000ff1300720c */ /* 0x000fda0003fc5270 */
[----:B------:R-:W-:Y:S05]  /*0a00*/  @!P6 BRA `(.L_x_16) ;  /* 0x00000000001ce947 */ /* 0x000fea0003800000 */
[----:B------:R-:W0:Y:S01]  /*0a10*/  LDC.64 R2, c[0x4][R2] ;  /* 0x0100000002027b82 */ /* 0x000e220000000a00 */
[----:B------:R-:W1:Y:S01]  /*0a20*/  LDCU.64 UR4, c[0x4][0x10] ;  /* 0x01000200ff0477ac */ /* 0x000e620008000a00 */
[----:B------:R-:W-:Y:S01]  /*0a30*/  CS2R R6, SRZ ;  /* 0x0000000000067805 */ /* 0x000fe2000001ff00 */
[----:B-1----:R-:W-:Y:S02]  /*0a40*/  IMAD.U32 R4, RZ, RZ, UR4 ;  /* 0x00000004ff047e24 */ /* 0x002fe4000f8e00ff */
[----:B------:R-:W-:-:S07]  /*0a50*/  IMAD.U32 R5, RZ, RZ, UR5 ;  /* 0x00000005ff057e24 */ /* 0x000fce000f8e00ff */
[----:B------:R-:W-:-:S07]  /*0a60*/  LEPC R20, `(.L_x_16) ;  /* 0x000000001014794e */ /* 0x000fce0000000000 */
[----:B0-----:R-:W-:Y:S05]  /*0a70*/  CALL.ABS.NOINC R2 ;  /* 0x0000000002007343 */ /* 0x001fea0003c00000 */
.L_x_16:
[----:B------:R-:W-:Y:S01]  /*0a80*/  MOV R0, 0x0 ;  /* 0x0000000000007802 */ /* 0x000fe20000000f00 */
[----:B------:R-:W0:Y:S01]  /*0a90*/  LDCU.64 UR4, c[0x4][0x10] ;  /* 0x01000200ff0477ac */ /* 0x000e220008000a00 */
[----:B------:R-:W-:Y:S02]  /*0aa0*/  CS2R R6, SRZ ;  /* 0x0000000000067805 */ /* 0x000fe4000001ff00 */
[----:B------:R1:W2:Y:S01]  /*0ab0*/  LDC.64 R2, c[0x4][R0] ;  /* 0x0100000000027b82 */ /* 0x0002a20000000a00 */
[----:B0-----:R-:W-:Y:S01]  /*0ac0*/  MOV R4, UR4 ;  /* 0x0000000400047c02 */ /* 0x001fe20008000f00 */
[----:B-1----:R-:W-:-:S07]  /*0ad0*/  IMAD.U32 R5, RZ, RZ, UR5 ;  /* 0x00000005ff057e24 */ /* 0x002fce000f8e00ff */
[----:B------:R-:W-:-:S07]  /*0ae0*/  LEPC R20, `(.L_x_19) ;  /* 0x000000001014794e */ /* 0x000fce0000000000 */
[----:B--2---:R-:W-:Y:S05]  /*0af0*/  CALL.ABS.NOINC R2 ;  /* 0x0000000002007343 */ /* 0x004fea0003c00000 */
.L_x_19:
[----:B------:R-:W0:Y:S01]  /*0b00*/  LDCU.64 UR4, c[0x0][0x3b0] ;  /* 0x00007600ff0477ac */ /* 0x000e220008000a00 */
[----:B------:R-:W-:-:S05]  /*0b10*/  VIADD R18, R18, 0x1 ;  /* 0x0000000112127836 */ /* 0x000fca0000000000 */
[----:B0-----:R-:W-:-:S04]  /*0b20*/  ISETP.GE.U32.AND P0, PT, R18, UR4, PT ;  /* 0x0000000412007c0c */ /* 0x001fc8000bf06070 */
[----:B------:R-:W-:-:S13]  /*0b30*/  ISETP.GE.U32.AND.EX P0, PT, RZ, UR5, PT, P0 ;  /* 0x00000005ff007c0c */ /* 0x000fda000bf06100 */
[----:B------:R-:W-:Y:S05]  /*0b40*/  @!P0 BRA `(.L_x_20) ;  /* 0xfffffff8008c8947 */ /* 0x000fea000383ffff */
[----:B------:R-:W-:Y:S05]  /*0b50*/  EXIT ;  /* 0x000000000000794d */ /* 0x000fea0003800000 */
.L_x_9:
[----:B------:R-:W-:Y:S01]  /*0b60*/  USHF.R.U64 UR38, UR38, 0x2, UR39 ;  /* 0x0000000226267899 */ /* 0x000fe20008001227 */
[----:B------:R-:W-:Y:S01]  /*0b70*/  CS2R R28, SRZ ;  /* 0x00000000001c7805 */ /* 0x000fe2000001ff00 */
[----:B------:R-:W-:Y:S01]  /*0b80*/  USHF.R.U32.HI UR39, URZ, 0x2, UR39 ;  /* 0x00000002ff277899 */ /* 0x000fe20008011627 */
[----:B------:R-:W0:Y:S01]  /*0b90*/  LDCU.64 UR36, c[0x0][0x358] ;  /* 0x00006b00ff2477ac */ /* 0x000e220008000a00 */
[----:B------:R-:W-:Y:S02]  /*0ba0*/  ULOP3.LUT UR38, UR38, 0xfffffff0, URZ, 0xc0, !UPT ;  /* 0xfffffff026267892 */ /* 0x000fe4000f8ec0ff */
[----:B------:R-:W-:-:S12]  /*0bb0*/  ULOP3.LUT UR39, UR39, 0x3fffffff, URZ, 0xc0, !UPT ;  /* 0x3fffffff27277892 */ /* 0x000fd8000f8ec0ff */
.L_x_62:
[----:B------:R-:W-:Y:S01]  /*0bc0*/  BSSY.RECONVERGENT B7, `(.L_x_21) ;  /* 0x00002a9000077945 */ /* 0x000fe20003800200 */
[----:B------:R-:W-:-:S07]  /*0bd0*/  CS2R R24, SRZ ;  /* 0x0000000000187805 */ /* 0x000fce000001ff00 */
.L_x_60:
[----:B------:R-:W1:Y:S01]  /*0be0*/  LDCU.64 UR4, c[0x0][0x3a0] ;  /* 0x00007400ff0477ac */ /* 0x000e620008000a00 */
[----:B------:R-:W2:Y:S01]  /*0bf0*/  LDC.64 R4, c[0x0][0x380] ;  /* 0x0000e000ff047b82 */ /* 0x000ea20000000a00 */
[----:B------:R-:W-:Y:S01]  /*0c00*/  IMAD.MOV.U32 R31, RZ, RZ, RZ ;  /* 0x000000ffff1f7224 */ /* 0x000fe200078e00ff */
[----:B------:R-:W3:Y:S01]  /*0c10*/  LDCU.64 UR8, c[0x0][0x3a8] ;  /* 0x00007500ff0877ac */ /* 0x000ee20008000a00 */
[----:B------:R-:W-:Y:S01]  /*0c20*/  IMAD.MOV.U32 R32, RZ, RZ, RZ ;  /* 0x000000ffff207224 */ /* 0x000fe200078e00ff */
[----:B------:R-:W4:Y:S01]  /*0c30*/  LDCU.64 UR6, c[0x0][0x388] ;  /* 0x00007100ff0677ac */ /* 0x000f220008000a00 */
[----:B-1----:R-:W-:Y:S02]  /*0c40*/  USHF.R.U64 UR4, UR4, 0x2, UR5 ;  /* 0x0000000204047899 */ /* 0x002fe40008001205 */
[----:B------:R-:W-:Y:S01]  /*0c50*/  USHF.R.U32.HI UR5, URZ, 0x2, UR5 ;  /* 0x00000002ff057899 */ /* 0x000fe20008011605 */
[----:B---3--:R-:W-:Y:S01]  /*0c60*/  IMAD R0, R28, UR8, RZ ;  /* 0x000000081c007c24 */ /* 0x008fe2000f8e02ff */
[----:B------:R-:W-:Y:S01]  /*0c70*/  UIADD3 UR4, UP0, UPT, UR4, -0x1, URZ ;  /* 0xffffffff04047890 */ /* 0x000fe2000ff1e0ff */
[----:B------:R-:W-:Y:S01]  /*0c80*/  IMAD.WIDE.U32 R18, R29, UR8, R24 ;  /* 0x000000081d127c25 */ /* 0x000fe2000f8e0018 */
[----:B------:R-:W-:-:S02]  /*0c90*/  IADD3 R24, P0, PT, R24, 0x1, RZ ;  /* 0x0000000118187810 */ /* 0x000fc40007f1e0ff */
[----:B------:R-:W-:Y:S01]  /*0ca0*/  UIADD3.X UR5, UPT, UPT, UR5, -0x1, URZ, UP0, !UPT ;  /* 0xffffffff05057890 */ /* 0x000fe200087fe4ff */
[----:B------:R-:W-:Y:S01]  /*0cb0*/  IMAD R3, R29, UR9, R0 ;  /* 0x000000091d037c24 */ /* 0x000fe2000f8e0200 */
[----:B------:R-:W-:Y:S01]  /*0cc0*/  UISETP.GE.U32.AND UP0, UPT, UR4, 0xf, UPT ;  /* 0x0000000f0400788c */ /* 0x000fe2000bf06070 */
[----:B------:R-:W-:Y:S01]  /*0cd0*/  IMAD.X R25, RZ, RZ, R25, P0 ;  /* 0x000000ffff197224 */ /* 0x000fe200000e0619 */
[----:B------:R-:W-:Y:S01]  /*0ce0*/  ISETP.GE.U32.AND P0, PT, R24, UR8, PT ;  /* 0x0000000818007c0c */ /* 0x000fe2000bf06070 */
[----:B------:R-:W-:Y:S01]  /*0cf0*/  IMAD.IADD R0, R19, 0x1, R3 ;  /* 0x0000000113007824 */ /* 0x000fe200078e0203 */
[----:B------:R-:W-:Y:S02]  /*0d00*/  UISETP.GE.U32.AND.EX UP0, UPT, UR5, URZ, UPT, UP0 ;  /* 0x000000ff0500728c */ /* 0x000fe4000bf06100 */
[----:B------:R-:W-:Y:S01]  /*0d10*/  ISETP.GE.U32.AND.EX P0, PT, R25, UR9, PT, P0 ;  /* 0x0000000919007c0c */ /* 0x000fe2000bf06100 */
[----:B----4-:R-:W-:-:S03]  /*0d20*/  IMAD R3, R0, UR6, RZ ;  /* 0x0000000600037c24 */ /* 0x010fc6000f8e02ff */
[----:B------:R-:W-:Y:S01]  /*0d30*/  P2R R30, PR, RZ, 0x1 ;  /* 0x00000001ff1e7803 */ /* 0x000fe20000000000 */
[C---:B------:R-:W-:Y:S02]  /*0d40*/  IMAD R3, R18.reuse, UR7, R3 ;  /* 0x0000000712037c24 */ /* 0x040fe4000f8e0203 */
[----:B--2---:R-:W-:-:S04]  /*0d50*/  IMAD.WIDE.U32 R18, R18, UR6, R4 ;  /* 0x0000000612127c25 */ /* 0x004fc8000f8e0004 */
[----:B------:R-:W-:Y:S01]  /*0d60*/  IMAD.IADD R23, R19, 0x1, R3 ;  /* 0x0000000113177824 */ /* 0x000fe200078e0203 */
[----:B------:R-:W-:Y:S06]  /*0d70*/  BRA.U !UP0, `(.L_x_22) ;  /* 0x0000000d08c47547 */ /* 0x000fec000b800000 */
[----:B------:R-:W-:Y:S01]  /*0d80*/  BSSY.RECONVERGENT B6, `(.L_x_23) ;  /* 0x00000ee000067945 */ /* 0x000fe20003800200 */
[----:B------:R-:W-:Y:S02]  /*0d90*/  IMAD.MOV.U32 R27, RZ, RZ, RZ ;  /* 0x000000ffff1b7224 */ /* 0x000fe400078e00ff */
[----:B------:R-:W-:-:S07]  /*0da0*/  IMAD.MOV.U32 R32, RZ, RZ, RZ ;  /* 0x000000ffff207224 */ /* 0x000fce00078e00ff */
.L_x_40:
[C---:B-1----:R-:W-:Y:S01]  /*0db0*/  LEA R16, P0, R27.reuse, R18, 0x2 ;  /* 0x000000121b107211 */ /* 0x042fe200078010ff */
[----:B------:R-:W1:Y:S03]  /*0dc0*/  LDCU.64 UR4, c[0x4][0x8] ;  /* 0x01000100ff0477ac */ /* 0x000e660008000a00 */
[----:B------:R-:W-:-:S05]  /*0dd0*/  LEA.HI.X R17, R27, R23, R32, 0x2, P0 ;  /* 0x000000171b117211 */ /* 0x000fca00000f1420 */
[----:B0-----:R-:W2:Y:S01]  /*0de0*/  LDG.E R0, desc[UR36][R16.64] ;  /* 0x0000002410007981 */ /* 0x001ea2000c1e1900 */
[----:B------:R-:W-:Y:S01]  /*0df0*/  MOV R8, 0x0 ;  /* 0x0000000000087802 */ /* 0x000fe20000000f00 */
[----:B------:R-:W-:Y:S01]  /*0e00*/  IMAD.MOV.U32 R6, RZ, RZ, R22 ;  /* 0x000000ffff067224 */ /* 0x000fe200078e0016 */
[----:B------:R-:W-:Y:S01]  /*0e10*/  IADD3 R27, P0, PT, R27, 0x10, RZ ;  /* 0x000000101b1b7810 */ /* 0x000fe20007f1e0ff */
[----:B------:R-:W-:-:S03]  /*0e20*/  IMAD.MOV.U32 R7, RZ, RZ, R2 ;  /* 0x000000ffff077224 */ /* 0x000fc600078e0002 */
[----:B------:R-:W0:Y:S01]  /*0e30*/  LDC.64 R8, c[0x4][R8] ;  /* 0x0100000008087b82 */ /* 0x000e220000000a00 */
[----:B------:R-:W-:Y:S01]  /*0e40*/  IMAD.X R32, RZ, RZ, R32, P0 ;  /* 0x000000ffff207224 */ /* 0x000fe200000e0620 */
[----:B------:R-:W-:Y:S01]  /*0e50*/  ISETP.NE.U32.AND P0, PT, R27, UR38, PT ;  /* 0x000000261b007c0c */ /* 0x000fe2000bf05070 */
[----:B-1----:R-:W-:Y:S02]  /*0e60*/  IMAD.U32 R4, RZ, RZ, UR4 ;  /* 0x00000004ff047e24 */ /* 0x002fe4000f8e00ff */
[----:B------:R-:W-:Y:S01]  /*0e70*/  IMAD.U32 R5, RZ, RZ, UR5 ;  /* 0x00000005ff057e24 */ /* 0x000fe2000f8e00ff */
[----:B------:R-:W-:-:S04]  /*0e80*/  ISETP.NE.AND.EX P0, PT, R32, UR39, PT, P0 ;  /* 0x0000002720007c0c */ /* 0x000fc8000bf05300 */
[----:B------:R-:W-:Y:S01]  /*0e90*/  P2R R31, PR, RZ, 0x1 ;  /* 0x00000001ff1f7803 */ /* 0x000fe20000000000 */
[----:B--2---:R-:W1:Y:S02]  /*0ea0*/  F2F.F64.F32 R10, R0 ;  /* 0x00000000000a7310 */ /* 0x004e640000201800 */
[----:B01----:R1:W-:Y:S06]  /*0eb0*/  STL.64 [R1], R10 ;  /* 0x0000000a01007387 */ /* 0x0033ec0000100a00 */
[----:B------:R-:W-:-:S07]  /*0ec0*/  LEPC R20, `(.L_x_24) ;  /* 0x000000001014794e */ /* 0x000fce0000000000 */
[----:B-1----:R-:W-:Y:S05]  /*0ed0*/  CALL.ABS.NOINC R8 ;  /* 0x0000000008007343 */ /* 0x002fea0003c00000 */
.L_x_24:
[----:B------:R-:W2:Y:S04]  /*0ee0*/  LDG.E R0, desc[UR36][R16.64+0x4] ;  /* 0x0000042410007981 */ /* 0x000ea8000c1e1900 */
[----:B------:R-:W3:Y:S01]  /*0ef0*/  LDG.E R3, desc[UR36][R16.64] ;  /* 0x0000002410037981 */ /* 0x000ee2000c1e1900 */
[----:B------:R-:W-:Y:S01]  /*0f00*/  MOV R26, 0x0 ;  /* 0x00000000001a7802 */ /* 0x000fe20000000f00 */
[----:B------:R-:W0:Y:S01]  /*0f10*/  LDCU.64 UR4, c[0x4][0x8] ;  /* 0x01000100ff0477ac */ /* 0x000e220008000a00 */
[----:B------:R-:W-:Y:S01]  /*0f20*/  MOV R6, R22 ;  /* 0x0000001600067202 */ /* 0x000fe20000000f00 */
[----:B------:R-:W-:Y:S01]  /*0f30*/  IMAD.MOV.U32 R7, RZ, RZ, R2 ;  /* 0x000000ffff077224 */ /* 0x000fe200078e0002 */
[----:B------:R1:W4:Y:S01]  /*0f40*/  LDC.64 R8, c[0x4][R26] ;  /* 0x010000001a087b82 */ /* 0x0003220000000a00 */
[----:B0-----:R-:W-:-:S02]  /*0f50*/  IMAD.U32 R4, RZ, RZ, UR4 ;  /* 0x00000004ff047e24 */ /* 0x001fc4000f8e00ff */
[----:B------:R-:W-:Y:S01]  /*0f60*/  IMAD.U32 R5, RZ, RZ, UR5 ;  /* 0x00000005ff057e24 */ /* 0x000fe2000f8e00ff */
[----:B--2---:R-:W0:Y:S01]  /*0f70*/  F2F.F64.F32 R10, R0 ;  /* 0x00000000000a7310 */ /* 0x004e220000201800 */
[----:B---3--:R-:W-:-:S05]  /*0f80*/  FADD R3, R3, 1 ;  /* 0x3f80000003037421 */ /* 0x008fca0000000000 */
[----:B------:R1:W-:Y:S04]  /*0f90*/  STG.E desc[UR36][R16.64], R3 ;  /* 0x0000000310007986 */ /* 0x0003e8000c101924 */
[----:B0---4-:R1:W-:Y:S02]  /*0fa0*/  STL.64 [R1], R10 ;  /* 0x0000000a01007387 */ /* 0x0113e40000100a00 */
[----:B------:R-:W-:-:S07]  /*0fb0*/  LEPC R20, `(.L_x_25) ;  /* 0x000000001014794e */ /* 0x000fce0000000000 */
[----:B-1----:R-:W-:Y:S05]  /*0fc0*/  CALL.ABS.NOINC R8 ;  /* 0x0000000008007343 */ /* 0x002fea0003c00000 */
.L_x_25:
[----:B------:R-:W2:Y:S04]  /*0fd0*/  LDG.E R0, desc[UR36][R16.64+0x8] ;  /* 0x0000082410007981 */ /* 0x000ea8000c1e1900 */
[----:B------:R-:W3:Y:S01]  /*0fe0*/  LDG.E R3, desc[UR36][R16.64+0x4] ;  /* 0x0000042410037981 */ /* 0x000ee2000c1e1900 */
[----:B------:R0:W1:Y:S01]  /*0ff0*/  LDC.64 R8, c[0x4][R26] ;  /* 0x010000001a087b82 */ /* 0x0000620000000a00 */
[----:B------:R-:W4:Y:S01]  /*1000*/  LDCU.64 UR4, c[0x4][0x8] ;  /* 0x01000100ff0477ac */ /* 0x000f220008000a00 */
[----:B------:R-:W-:Y:S02]  /*1010*/  IMAD.MOV.U32 R6, RZ, RZ, R22 ;  /* 0x000000ffff067224 */ /* 0x000fe400078e0016 */
[----:B------:R-:W-:Y:S02]  /*1020*/  IMAD.MOV.U32 R7, RZ, RZ, R2 ;  /* 0x000000ffff077224 */ /* 0x000fe400078e0002 */
[----:B----4-:R-:W-:-:S02]  /*1030*/  IMAD.U32 R4, RZ, RZ, UR4 ;  /* 0x00000004ff047e24 */ /* 0x010fc4000f8e00ff */
[----:B------:R-:W-:Y:S01]  /*1040*/  IMAD.U32 R5, RZ, RZ, UR5 ;  /* 0x00000005ff057e24 */ /* 0x000fe2000f8e00ff */
[----:B--2---:R-:W2:Y:S01]  /*1050*/  F2F.F64.F32 R10, R0 ;  /* 0x00000000000a7310 */ /* 0x004ea20000201800 */
[----:B---3--:R-:W-:-:S05]  /*1060*/  FADD R3, R3, 1 ;  /* 0x3f80000003037421 */ /* 0x008fca0000000000 */
[----:B------:R0:W-:Y:S04]  /*1070*/  STG.E desc[UR36][R16.64+0x4], R3 ;  /* 0x0000040310007986 */ /* 0x0001e8000c101924 */
[----:B-12---:R0:W-:Y:S02]  /*1080*/  STL.64 [R1], R10 ;  /* 0x0000000a01007387 */ /* 0x0061e40000100a00 */
[----:B------:R-:W-:-:S07]  /*1090*/  LEPC R20, `(.L_x_26) ;  /* 0x000000001014794e */ /* 0x000fce0000000000 */
[----:B0-----:R-:W-:Y:S05]  /*10a0*/  CALL.ABS.NOINC R8 ;  /* 0x0000000008007343 */ /* 0x001fea0003c00000 */
.L_x_26:
        /* <DEDUP_REMOVED lines=14> */
.L_x_27:
        /* <DEDUP_REMOVED lines=14> */
.L_x_28:
[----:B------:R-:W2:Y:S04]  /*1270*/  LDG.E R0, desc[UR36][R16.64+0x14] ;  /* 0x0000142410007981 */ /* 0x000ea8000c1e1900 */
[----:B------:R-:W3:Y:S01]  /*1280*/  LDG.E R3, desc[UR36][R16.64+0x10] ;  /* 0x0000102410037981 */ /* 0x000ee2000c1e1900 */
[----:B------:R0:W1:Y:S01]  /*1290*/  LDC.64 R8, c[0x4][R26] ;  /* 0x010000001a087b82 */ /* 0x0000620000000a00 */
[----:B------:R-:W4:Y:S01]  /*12a0*/  LDCU.64 UR4, c[0x4][0x8] ;  /* 0x01000100ff0477ac */ /* 0x000f220008000a00 */
[----:B------:R-:W-:Y:S01]  /*12b0*/  IMAD.MOV.U32 R6, RZ, RZ, R22 ;  /* 0x000000ffff067224 */ /* 0x000fe200078e0016 */
[----:B------:R-:W-:Y:S01]  /*12c0*/  MOV R7, R2 ;  /* 0x0000000200077202 */ /* 0x000fe20000000f00 */
[----:B----4-:R-:W-:Y:S02]  /*12d0*/  IMAD.U32 R4, RZ, RZ, UR4 ;  /* 0x00000004ff047e24 */ /* 0x010fe4000f8e00ff */
[----:B------:R-:W-:Y:S01]  /*12e0*/  IMAD.U32 R5, RZ, RZ, UR5 ;  /* 0x00000005ff057e24 */ /* 0x000fe2000f8e00ff */
[----:B--2---:R-:W2:Y:S01]  /*12f0*/  F2F.F64.F32 R10, R0 ;  /* 0x00000000000a7310 */ /* 0x004ea20000201800 */
[----:B---3--:R-:W-:-:S05]  /*1300*/  FADD R3, R3, 1 ;  /* 0x3f80000003037421 */ /* 0x008fca0000000000 */
[----:B------:R0:W-:Y:S04]  /*1310*/  STG.E desc[UR36][R16.64+0x10], R3 ;  /* 0x0000100310007986 */ /* 0x0001e8000c101924 */
[----:B-12---:R0:W-:Y:S02]  /*1320*/  STL.64 [R1], R10 ;  /* 0x0000000a01007387 */ /* 0x0061e40000100a00 */
[----:B------:R-:W-:-:S07]  /*1330*/  LEPC R20, `(.L_x_29) ;  /* 0x000000001014794e */ /* 0x000fce0000000000 */
[----:B0-----:R-:W-:Y:S05]  /*1340*/  CALL.ABS.NOINC R8 ;  /* 0x0000000008007343 */ /* 0x001fea0003c00000 */
.L_x_29:
        /* <DEDUP_REMOVED lines=14> */
.L_x_30:
        /* <DEDUP_REMOVED lines=14> */
.L_x_31:
        /* <DEDUP_REMOVED lines=14> */
.L_x_32:
        /* <DEDUP_REMOVED lines=14> */
.L_x_33:
[----:B------:R-:W2:Y:S04]  /*16d0*/  LDG.E R0, desc[UR36][R16.64+0x28] ;  /* 0x0000282410007981 */ /* 0x000ea8000c1e1900 */
[----:B------:R-:W3:Y:S01]  /*16e0*/  LDG.E R3, desc[UR36][R16.64+0x24] ;  /* 0x0000242410037981 */ /* 0x000ee2000c1e1900 */
[----:B------:R0:W1:Y:S01]  /*16f0*/  LDC.64 R8, c[0x4][R26] ;  /* 0x010000001a087b82 */ /* 0x0000620000000a00 */
[----:B------:R-:W4:Y:S01]  /*1700*/  LDCU.64 UR4, c[0x4][0x8] ;  /* 0x01000100ff0477ac */ /* 0x000f220008000a00 */
[----:B------:R-:W-:Y:S02]  /*1710*/  IMAD.MOV.U32 R6, RZ, RZ, R22 ;  /* 0x000000ffff067224 */ /* 0x000fe400078e0016 */
[----:B------:R-:W-:Y:S01]  /*1720*/  IMAD.MOV.U32 R7, RZ, RZ, R2 ;  /* 0x000000ffff077224 */ /* 0x000fe200078e0002 */
[----:B----4-:R-:W-:Y:S01]  /*1730*/  MOV R4, UR4 ;  /* 0x0000000400047c02 */ /* 0x010fe20008000f00 */
[----:B------:R-:W-:Y:S01]  /*1740*/  IMAD.U32 R5, RZ, RZ, UR5 ;  /* 0x00000005ff057e24 */ /* 0x000fe2000f8e00ff */
[----:B--2---:R-:W2:Y:S01]  /*1750*/  F2F.F64.F32 R10, R0 ;  /* 0x00000000000a7310 */ /* 0x004ea20000201800 */
[----:B---3--:R-:W-:-:S05]  /*1760*/  FADD R3, R3, 1 ;  /* 0x3f80000003037421 */ /* 0x008fca0000000000 */
[----:B------:R0:W-:Y:S04]  /*1770*/  STG.E desc[UR36][R16.64+0x24], R3 ;  /* 0x0000240310007986 */ /* 0x0001e8000c101924 */
[----:B-12---:R0:W-:Y:S02]  /*1780*/  STL.64 [R1], R10 ;  /* 0x0000000a01007387 */ /* 0x0061e40000100a00 */
[----:B------:R-:W-:-:S07]  /*1790*/  LEPC R20, `(.L_x_34) ;  /* 0x000000001014794e */ /* 0x000fce0000000000 */
[----:B0-----:R-:W-:Y:S05]  /*17a0*/  CALL.ABS.NOINC R8 ;  /* 0x0000000008007343 */ /* 0x001fea0003c00000 */
.L_x_34:
        /* <DEDUP_REMOVED lines=14> */
.L_x_35:
        /* <DEDUP_REMOVED lines=14> */
.L_x_36:
        /* <DEDUP_REMOVED lines=14> */
.L_x_37:
[----:B------:R-:W2:Y:S04]  /*1a50*/  LDG.E R0, desc[UR36][R16.64+0x38] ;  /* 0x0000382410007981 */ /* 0x000ea8000c1e1900 */
[----:B------:R-:W3:Y:S01]  /*1a60*/  LDG.E R3, desc[UR36][R16.64+0x34] ;  /* 0x0000342410037981 */ /* 0x000ee2000c1e1900 */
[----:B------:R0:W1:Y:S01]  /*1a70*/  LDC.64 R8, c[0x4][R26] ;  /* 0x010000001a087b82 */ /* 0x0000620000000a00 */
[----:B------:R-:W4:Y:S01]  /*1a80*/  LDCU.64 UR4, c[0x4][0x8] ;  /* 0x01000100ff0477ac */ /* 0x000f220008000a00 */
[----:B------:R-:W-:Y:S02]  /*1a90*/  IMAD.MOV.U32 R6, RZ, RZ, R22 ;  /* 0x000000ffff067224 */ /* 0x000fe400078e0016 */
[----:B------:R-:W-:Y:S02]  /*1aa0*/  IMAD.MOV.U32 R7, RZ, RZ, R2 ;  /* 0x000000ffff077224 */ /* 0x000fe400078e0002 */
[----:B----4-:R-:W-:Y:S01]  /*1ab0*/  IMAD.U32 R4, RZ, RZ, UR4 ;  /* 0x00000004ff047e24 */ /* 0x010fe2000f8e00ff */
[----:B------:R-:W-:Y:S01]  /*1ac0*/  MOV R5, UR5 ;  /* 0x0000000500057c02 */ /* 0x000fe20008000f00 */
[----:B--2---:R-:W2:Y:S01]  /*1ad0*/  F2F.F64.F32 R10, R0 ;  /* 0x00000000000a7310 */ /* 0x004ea20000201800 */
[----:B---3--:R-:W-:-:S05]  /*1ae0*/  FADD R3, R3, 1 ;  /* 0x3f80000003037421 */ /* 0x008fca0000000000 */
[----:B------:R0:W-:Y:S04]  /*1af0*/  STG.E desc[UR36][R16.64+0x34], R3 ;  /* 0x0000340310007986 */ /* 0x0001e8000c101924 */
[----:B-12---:R0:W-:Y:S02]  /*1b00*/  STL.64 [R1], R10 ;  /* 0x0000000a01007387 */ /* 0x0061e40000100a00 */
[----:B------:R-:W-:-:S07]  /*1b10*/  LEPC R20, `(.L_x_38) ;  /* 0x000000001014794e */ /* 0x000fce0000000000 */
[----:B0-----:R-:W-:Y:S05]  /*1b20*/  CALL.ABS.NOINC R8 ;  /* 0x0000000008007343 */ /* 0x001fea0003c00000 */
.L_x_38:
        /* <DEDUP_REMOVED lines=14> */
.L_x_39:
[----:B------:R-:W2:Y:S01]  /*1c10*/  LDG.E R0, desc[UR36][R16.64+0x3c] ;  /* 0x00003c2410007981 */ /* 0x000ea2000c1e1900 */
[----:B------:R-:W-:Y:S01]  /*1c20*/  ISETP.NE.AND P6, PT, R31, RZ, PT ;  /* 0x000000ff1f00720c */ /* 0x000fe20003fc5270 */
[----:B--2---:R-:W-:-:S05]  /*1c30*/  FADD R3, R0, 1 ;  /* 0x3f80000000037421 */ /* 0x004fca0000000000 */
[----:B------:R1:W-:Y:S07]  /*1c40*/  STG.E desc[UR36][R16.64+0x3c], R3 ;  /* 0x00003c0310007986 */ /* 0x0003ee000c101924 */
[----:B------:R-:W-:Y:S05]  /*1c50*/  @P6 BRA `(.L_x_40) ;  /* 0xfffffff000546947 */ /* 0x000fea000383ffff */
[----:B------:R-:W-:Y:S05]  /*1c60*/  BSYNC.RECONVERGENT B6 ;  /* 0x0000000000067941 */ /* 0x000fea0003800200 */
.L_x_23:
[----:B------:R-:W-:Y:S02]  /*1c70*/  IMAD.U32 R31, RZ, RZ, UR38 ;  /* 0x00000026ff1f7e24 */ /* 0x000fe4000f8e00ff */
[----:B------:R-:W-:-:S07]  /*1c80*/  IMAD.U32 R32, RZ, RZ, UR39 ;  /* 0x00000027ff207e24 */ /* 0x000fce000f8e00ff */
.L_x_22:
[----:B------:R-:W2:Y:S02]  /*1c90*/  LDCU UR4, c[0x0][0x3a0] ;  /* 0x00007400ff0477ac */ /* 0x000ea40008000800 */
[----:B--2---:R-:W-:-:S09]  /*1ca0*/  ULOP3.LUT UP0, URZ, UR4, 0x3c, URZ, 0xc0, !UPT ;  /* 0x0000003c04ff7892 */ /* 0x004fd2000f80c0ff */
[----:B------:R-:W-:Y:S05]  /*1cb0*/  BRA.U !UP0, `(.L_x_41) ;  /* 0x00000019083c7547 */ /* 0x000fea000b800000 */
[----:B------:R-:W2:Y:S02]  /*1cc0*/  LDC.64 R26, c[0x0][0x3a0] ;  /* 0x0000e800ff1a7b82 */ /* 0x000ea40000000a00 */
[----:B--2---:R-:W-:-:S04]  /*1cd0*/  SHF.R.U64 R0, R26, 0x2, R27 ;  /* 0x000000021a007819 */ /* 0x004fc8000000121b */
[----:B------:R-:W-:-:S04]  /*1ce0*/  LOP3.LUT R0, R0, 0xf, RZ, 0xc0, !PT ;  /* 0x0000000f00007812 */ /* 0x000fc800078ec0ff */
[----:B------:R-:W-:-:S04]  /*1cf0*/  IADD3 R0, P1, PT, R0, -0x1, RZ ;  /* 0xffffffff00007810 */ /* 0x000fc80007f3e0ff */
[----:B------:R-:W-:Y:S01]  /*1d00*/  ISETP.GE.U32.AND P0, PT, R0, 0x7, PT ;  /* 0x000000070000780c */ /* 0x000fe20003f06070 */
[----:B------:R-:W-:-:S05]  /*1d10*/  IMAD.X R0, RZ, RZ, -0x1, P1 ;  /* 0xffffffffff007424 */ /* 0x000fca00008e06ff */
[----:B------:R-:W-:-:S13]  /*1d20*/  ISETP.GE.U32.AND.EX P0, PT, R0, RZ, PT, P0 ;  /* 0x000000ff0000720c */ /* 0x000fda0003f06100 */
[----:B------:R-:W-:Y:S05]  /*1d30*/  @!P0 BRA `(.L_x_42) ;  /* 0x0000000c00208947 */ /* 0x000fea0003800000 */
[C---:B-1----:R-:W-:Y:S01]  /*1d40*/  IMAD.SHL.U32 R17, R31.reuse, 0x4, RZ ;  /* 0x000000041f117824 */ /* 0x042fe200078e00ff */
[----:B------:R-:W-:Y:S01]  /*1d50*/  SHF.L.U64.HI R16, R31, 0x2, R32 ;  /* 0x000000021f107819 */ /* 0x000fe20000010220 */
[----:B------:R-:W1:Y:S03]  /*1d60*/  LDCU.64 UR4, c[0x4][0x8] ;  /* 0x01000100ff0477ac */ /* 0x000e660008000a00 */
[----:B------:R-:W-:-:S05]  /*1d70*/  IADD3 R12, P0, PT, R17, R18, RZ ;  /* 0x00000012110c7210 */ /* 0x000fca0007f1e0ff */
[----:B------:R-:W-:-:S05]  /*1d80*/  IMAD.X R13, R16, 0x1, R23, P0 ;  /* 0x00000001100d7824 */ /* 0x000fca00000e0617 */
[----:B0-----:R-:W2:Y:S01]  /*1d90*/  LDG.E R0, desc[UR36][R12.64] ;  /* 0x000000240c007981 */ /* 0x001ea2000c1e1900 */
[----:B------:R-:W-:Y:S01]  /*1da0*/  MOV R8, 0x0 ;  /* 0x0000000000087802 */ /* 0x000fe20000000f00 */
[----:B------:R-:W-:Y:S02]  /*1db0*/  IMAD.MOV.U32 R6, RZ, RZ, R22 ;  /* 0x000000ffff067224 */ /* 0x000fe400078e0016 */
[----:B------:R-:W-:Y:S02]  /*1dc0*/  IMAD.MOV.U32 R7, RZ, RZ, R2 ;  /* 0x000000ffff077224 */ /* 0x000fe400078e0002 */
[----:B-1----:R-:W-:Y:S01]  /*1dd0*/  IMAD.U32 R4, RZ, RZ, UR4 ;  /* 0x00000004ff047e24 */ /* 0x002fe2000f8e00ff */
[----:B------:R-:W0:Y:S01]  /*1de0*/  LDC.64 R8, c[0x4][R8] ;  /* 0x0100000008087b82 */ /* 0x000e220000000a00 */
[----:B------:R-:W-:Y:S01]  /*1df0*/  IMAD.U32 R5, RZ, RZ, UR5 ;  /* 0x00000005ff057e24 */ /* 0x000fe2000f8e00ff */
[----:B--2---:R-:W1:Y:S02]  /*1e00*/  F2F.F64.F32 R10, R0 ;  /* 0x00000000000a7310 */ /* 0x004e640000201800 */
[----:B01----:R1:W-:Y:S04]  /*1e10*/  STL.64 [R1], R10 ;  /* 0x0000000a01007387 */ /* 0x0033e80000100a00 */
[----:B------:R-:W-:-:S07]  /*1e20*/  LEPC R20, `(.L_x_43) ;  /* 0x000000001014794e */ /* 0x000fce0000000000 */
[----:B-1----:R-:W-:Y:S05]  /*1e30*/  CALL.ABS.NOINC R8 ;  /* 0x0000000008007343 */ /* 0x002fea0003c00000 */
.L_x_43:
[----:B------:R-:W-:Y:S01]  /*1e40*/  IADD3 R10, P0, PT, R17, R18, RZ ;  /* 0x00000012110a7210 */ /* 0x000fe20007f1e0ff */
[----:B------:R-:W0:Y:S04]  /*1e50*/  LDCU.64 UR4, c[0x4][0x8] ;  /* 0x01000100ff0477ac */ /* 0x000e280008000a00 */
[----:B------:R-:W-:-:S05]  /*1e60*/  IMAD.X R11, R16, 0x1, R23, P0 ;  /* 0x00000001100b7824 */ /* 0x000fca00000e0617 */
[----:B------:R-:W2:Y:S01]  /*1e70*/  LDG.E R3, desc[UR36][R10.64] ;  /* 0x000000240a037981 */ /* 0x000ea2000c1e1900 */
[----:B------:R-:W-:-:S04]  /*1e80*/  IADD3 R13, P0, PT, R17, 0x4, RZ ;  /* 0x00000004110d7810 */ /* 0x000fc80007f1e0ff */
[----:B------:R-:W-:Y:S02]  /*1e90*/  LOP3.LUT R13, R13, 0xfffffffc, RZ, 0xc0, !PT ;  /* 0xfffffffc0d0d7812 */ /* 0x000fe400078ec0ff */
[----:B------:R-:W-:Y:S02]  /*1ea0*/  IADD3.X R0, PT, PT, RZ, R16, RZ, P0, !PT ;  /* 0x00000010ff007210 */ /* 0x000fe400007fe4ff */
[----:B------:R-:W-:Y:S02]  /*1eb0*/  IADD3 R12, P0, PT, R13, R18, RZ ;  /* 0x000000120d0c7210 */ /* 0x000fe40007f1e0ff */
[----:B------:R-:W-:-:S05]  /*1ec0*/  LOP3.LUT R0, R0, 0x3, RZ, 0xc0, !PT ;  /* 0x0000000300007812 */ /* 0x000fca00078ec0ff */
[----:B------:R-:W-:Y:S02]  /*1ed0*/  IMAD.X R13, R0, 0x1, R23, P0 ;  /* 0x00000001000d7824 */ /* 0x000fe400000e0617 */
[----:B--2---:R-:W-:-:S05]  /*1ee0*/  FADD R3, R3, 1 ;  /* 0x3f80000003037421 */ /* 0x004fca0000000000 */
[----:B------:R1:W-:Y:S04]  /*1ef0*/  STG.E desc[UR36][R10.64], R3 ;  /* 0x000000030a007986 */ /* 0x0003e8000c101924 */
[----:B------:R-:W2:Y:S01]  /*1f00*/  LDG.E R12, desc[UR36][R12.64] ;  /* 0x000000240c0c7981 */ /* 0x000ea2000c1e1900 */
[----:B------:R-:W-:Y:S01]  /*1f10*/  MOV R32, 0x0 ;  /* 0x0000000000207802 */ /* 0x000fe20000000f00 */
[----:B0-----:R-:W-:Y:S02]  /*1f20*/  IMAD.U32 R4, RZ, RZ, UR4 ;  /* 0x00000004ff047e24 */ /* 0x001fe4000f8e00ff */
[----:B------:R-:W-:Y:S01]  /*1f30*/  IMAD.U32 R5, RZ, RZ, UR5 ;  /* 0x00000005ff057e24 */ /* 0x000fe2000f8e00ff */
[----:B------:R1:W0:Y:S01]  /*1f40*/  LDC.64 R8, c[0x4][R32] ;  /* 0x0100000020087b82 */ /* 0x0002220000000a00 */
[----:B------:R-:W-:-:S02]  /*1f50*/  IMAD.MOV.U32 R6, RZ, RZ, R22 ;  /* 0x000000ffff067224 */ /* 0x000fc400078e0016 */
[----:B------:R-:W-:Y:S01]  /*1f60*/  IMAD.MOV.U32 R7, RZ, RZ, R2 ;  /* 0x000000ffff077224 */ /* 0x000fe200078e0002 */
[----:B--2---:R-:W2:Y:S02]  /*1f70*/  F2F.F64.F32 R14, R12 ;  /* 0x0000000c000e7310 */ /* 0x004ea40000201800 */
[----:B0-2---:R1:W-:Y:S04]  /*1f80*/  STL.64 [R1], R14 ;  /* 0x0000000e01007387 */ /* 0x0053e80000100a00 */
[----:B------:R-:W-:-:S07]  /*1f90*/  LEPC R20, `(.L_x_44) ;  /* 0x000000001014794e */ /* 0x000fce0000000000 */
[----:B-1----:R-:W-:Y:S05]  /*1fa0*/  CALL.ABS.NOINC R8 ;  /* 0x0000000008007343 */ /* 0x002fea0003c00000 */
.L_x_44:
[----:B------:R-:W-:Y:S01]  /*1fb0*/  IADD3 R0, P0, PT, R17, 0x4, RZ ;  /* 0x0000000411007810 */ /* 0x000fe20007f1e0ff */
[----:B------:R-:W0:Y:S03]  /*1fc0*/  LDCU.64 UR4, c[0x4][0x8] ;  /* 0x01000100ff0477ac */ /* 0x000e260008000a00 */
[----:B------:R-:W-:Y:S01]  /*1fd0*/  LOP3.LUT R11, R0, 0xfffffffc, RZ, 0xc0, !PT ;  /* 0xfffffffc000b7812 */ /* 0x000fe200078ec0ff */
[----:B------:R-:W-:-:S03]  /*1fe0*/  IMAD.X R0, RZ, RZ, R16, P0 ;  /* 0x000000ffff007224 */ /* 0x000fc600000e0610 */
[----:B------:R-:W-:Y:S02]  /*1ff0*/  IADD3 R10, P0, PT, R11, R18, RZ ;  /* 0x000000120b0a7210 */ /* 0x000fe40007f1e0ff */
[----:B------:R-:W-:-:S05]  /*2000*/  LOP3.LUT R0, R0, 0x3, RZ, 0xc0, !PT ;  /* 0x0000000300007812 */ /* 0x000fca00078ec0ff */
[----:B------:R-:W-:-:S05]  /*2010*/  IMAD.X R11, R0, 0x1, R23, P0 ;  /* 0x00000001000b7824 */ /* 0x000fca00000e0617 */
[----:B------:R-:W2:Y:S01]  /*2020*/  LDG.E R3, desc[UR36][R10.64] ;  /* 0x000000240a037981 */ /* 0x000ea2000c1e1900 */
[----:B------:R-:W-:-:S04]  /*2030*/  IADD3 R13, P0, PT, R17, 0x8, RZ ;  /* 0x00000008110d7810 */ /* 0x000fc80007f1e0ff */
[----:B------:R-:W-:Y:S01]  /*2040*/  LOP3.LUT R13, R13, 0xfffffffc, RZ, 0xc0, !PT ;  /* 0xfffffffc0d0d7812 */ /* 0x000fe200078ec0ff */
[----:B------:R-:W-:-:S03]  /*2050*/  IMAD.X R0, RZ, RZ, R16, P0 ;  /* 0x000000ffff007224 */ /* 0x000fc600000e0610 */
[----:B------:R-:W-:Y:S02]  /*2060*/  IADD3 R12, P0, PT, R13, R18, RZ ;  /* 0x000000120d0c7210 */ /* 0x000fe40007f1e0ff */
[----:B------:R-:W-:-:S05]  /*2070*/  LOP3.LUT R0, R0, 0x3, RZ, 0xc0, !PT ;  /* 0x0000000300007812 */ /* 0x000fca00078ec0ff */
[----:B------:R-:W-:Y:S02]  /*2080*/  IMAD.X R13, R0, 0x1, R23, P0 ;  /* 0x00000001000d7824 */ /* 0x000fe400000e0617 */
[----:B--2---:R-:W-:-:S05]  /*2090*/  FADD R3, R3, 1 ;  /* 0x3f80000003037421 */ /* 0x004fca0000000000 */
[----:B------:R1:W-:Y:S04]  /*20a0*/  STG.E desc[UR36][R10.64], R3 ;  /* 0x000000030a007986 */ /* 0x0003e8000c101924 */
[----:B------:R-:W2:Y:S01]  /*20b0*/  LDG.E R12, desc[UR36][R12.64] ;  /* 0x000000240c0c7981 */ /* 0x000ea2000c1e1900 */
[----:B------:R1:W3:Y:S01]  /*20c0*/  LDC.64 R8, c[0x4][R32] ;  /* 0x0100000020087b82 */ /* 0x0002e20000000a00 */
[----:B0-----:R-:W-:Y:S02]  /*20d0*/  IMAD.U32 R4, RZ, RZ, UR4 ;  /* 0x00000004ff047e24 */ /* 0x001fe4000f8e00ff */
[----:B------:R-:W-:Y:S02]  /*20e0*/  IMAD.U32 R5, RZ, RZ, UR5 ;  /* 0x00000005ff057e24 */ /* 0x000fe4000f8e00ff */
[----:B------:R-:W-:-:S02]  /*20f0*/  IMAD.MOV.U32 R6, RZ, RZ, R22 ;  /* 0x000000ffff067224 */ /* 0x000fc400078e0016 */
[----:B------:R-:W-:Y:S01]  /*2100*/  IMAD.MOV.U32 R7, RZ, RZ, R2 ;  /* 0x000000ffff077224 */ /* 0x000fe200078e0002 */
[----:B--2---:R-:W0:Y:S02]  /*2110*/  F2F.F64.F32 R14, R12 ;  /* 0x0000000c000e7310 */ /* 0x004e240000201800 */
[----:B0--3--:R1:W-:Y:S04]  /*2120*/  STL.64 [R1], R14 ;  /* 0x0000000e01007387 */ /* 0x0093e80000100a00 */
[----:B------:R-:W-:-:S07]  /*2130*/  LEPC R20, `(.L_x_45) ;  /* 0x000000001014794e */ /* 0x000fce0000000000 */
[----:B-1----:R-:W-:Y:S05]  /*2140*/  CALL.ABS.NOINC R8 ;  /* 0x0000000008007343 */ /* 0x002fea0003c00000 */
.L_x_45:
        /* <DEDUP_REMOVED lines=12> */
[----:B------:R-:W-:-:S04]  /*2210*/  LOP3.LUT R0, R0, 0x3, RZ, 0xc0, !PT ;  /* 0x0000000300007812 */ /* 0x000fc800078ec0ff */
[----:B------:R-:W-:Y:S01]  /*2220*/  IADD3.X R13, PT, PT, R0, R23, RZ, P0, !PT ;  /* 0x00000017000d7210 */ /* 0x000fe200007fe4ff */
        /* <DEDUP_REMOVED lines=12> */
.L_x_46:
        /* <DEDUP_REMOVED lines=26> */
.L_x_47:
        /* <DEDUP_REMOVED lines=18> */
[----:B0-----:R-:W-:Y:S01]  /*25b0*/  MOV R4, UR4 ;  /* 0x0000000400047c02 */ /* 0x001fe20008000f00 */
[----:B------:R-:W-:Y:S02]  /*25c0*/  IMAD.U32 R5, RZ, RZ, UR5 ;  /* 0x00000005ff057e24 */ /* 0x000fe4000f8e00ff */
[----:B------:R-:W-:Y:S02]  /*25d0*/  IMAD.MOV.U32 R6, RZ, RZ, R22 ;  /* 0x000000ffff067224 */ /* 0x000fe400078e0016 */
[----:B------:R-:W-:Y:S01]  /*25e0*/  IMAD.MOV.U32 R7, RZ, RZ, R2 ;  /* 0x000000ffff077224 */ /* 0x000fe200078e0002 */
[----:B--2---:R-:W0:Y:S02]  /*25f0*/  F2F.F64.F32 R14, R12 ;  /* 0x0000000c000e7310 */ /* 0x004e240000201800 */
[----:B0--3--:R1:W-:Y:S04]  /*2600*/  STL.64 [R1], R14 ;  /* 0x0000000e01007387 */ /* 0x0093e80000100a00 */
[----:B------:R-:W-:-:S07]  /*2610*/  LEPC R20, `(.L_x_48) ;  /* 0x000000001014794e */ /* 0x000fce0000000000 */
[----:B-1----:R-:W-:Y:S05]  /*2620*/  CALL.ABS.NOINC R8 ;  /* 0x0000000008007343 */ /* 0x002fea0003c00000 */
.L_x_48:
        /* <DEDUP_REMOVED lines=26> */
.L_x_49:
        /* <DEDUP_REMOVED lines=17> */
[----:B------:R-:W3:Y:S01]  /*28e0*/  LDC.64 R32, c[0x4][R32] ;  /* 0x0100000020207b82 */ /* 0x000ee20000000a00 */
[----:B0-----:R-:W-:Y:S01]  /*28f0*/  IMAD.U32 R4, RZ, RZ, UR4 ;  /* 0x00000004ff047e24 */ /* 0x001fe2000f8e00ff */
[----:B------:R-:W-:Y:S01]  /*2900*/  MOV R5, UR5 ;  /* 0x0000000500057c02 */ /* 0x000fe20008000f00 */
[----:B------:R-:W-:Y:S02]  /*2910*/  IMAD.MOV.U32 R6, RZ, RZ, R22 ;  /* 0x000000ffff067224 */ /* 0x000fe400078e0016 */
[----:B------:R-:W-:Y:S01]  /*2920*/  IMAD.MOV.U32 R7, RZ, RZ, R2 ;  /* 0x000000ffff077224 */ /* 0x000fe200078e0002 */
[----:B--2---:R-:W0:Y:S02]  /*2930*/  F2F.F64.F32 R10, R0 ;  /* 0x00000000000a7310 */ /* 0x004e240000201800 */
[----:B0--3--:R1:W-:Y:S04]  /*2940*/  STL.64 [R1], R10 ;  /* 0x0000000a01007387 */ /* 0x0093e80000100a00 */
[----:B------:R-:W-:-:S07]  /*2950*/  LEPC R20, `(.L_x_50) ;  /* 0x000000001014794e */ /* 0x000fce0000000000 */
[----:B-1----:R-:W-:Y:S05]  /*2960*/  CALL.ABS.NOINC R32 ;  /* 0x0000000020007343 */ /* 0x002fea0003c00000 */
.L_x_50:
[----:B------:R-:W2:Y:S01]  /*2970*/  LDG.E R0, desc[UR36][R16.64] ;  /* 0x0000002410007981 */ /* 0x000ea2000c1e1900 */
[----:B------:R-:W-:Y:S02]  /*2980*/  VIADD R31, R31, 0x8 ;  /* 0x000000081f1f7836 */ /* 0x000fe40000000000 */
[----:B------:R-:W-:Y:S02]  /*2990*/  IMAD.MOV.U32 R32, RZ, RZ, RZ ;  /* 0x000000ffff207224 */ /* 0x000fe400078e00ff */
[----:B--2---:R-:W-:-:S05]  /*29a0*/  FADD R3, R0, 1 ;  /* 0x3f80000000037421 */ /* 0x004fca0000000000 */
[----:B------:R2:W-:Y:S02]  /*29b0*/  STG.E desc[UR36][R16.64], R3 ;  /* 0x0000000310007986 */ /* 0x0005e4000c101924 */
.L_x_42:
[----:B------:R-:W3:Y:S02]  /*29c0*/  LDCU UR4, c[0x0][0x3a0] ;  /* 0x00007400ff0477ac */ /* 0x000ee40008000800 */
[----:B---3--:R-:W-:-:S09]  /*29d0*/  ULOP3.LUT UP0, URZ, UR4, 0x1c, URZ, 0xc0, !UPT ;  /* 0x0000001c04ff7892 */ /* 0x008fd2000f80c0ff */
[----:B------:R-:W-:Y:S05]  /*29e0*/  BRA.U !UP0, `(.L_x_41) ;  /* 0x0000000908f07547 */ /* 0x000fea000b800000 */
[----:B------:R-:W-:-:S04]  /*29f0*/  SHF.R.U64 R0, R26, 0x2, R27 ;  /* 0x000000021a007819 */ /* 0x000fc8000000121b */
[----:B------:R-:W-:-:S04]  /*2a00*/  LOP3.LUT R0, R0, 0x7, RZ, 0xc0, !PT ;  /* 0x0000000700007812 */ /* 0x000fc800078ec0ff */
[----:B------:R-:W-:-:S04]  /*2a10*/  IADD3 R0, P1, PT, R0, -0x1, RZ ;  /* 0xffffffff00007810 */ /* 0x000fc80007f3e0ff */
[----:B------:R-:W-:Y:S01]  /*2a20*/  ISETP.GE.U32.AND P0, PT, R0, 0x3, PT ;  /* 0x000000030000780c */ /* 0x000fe20003f06070 */
[----:B------:R-:W-:-:S05]  /*2a30*/  IMAD.X R0, RZ, RZ, -0x1, P1 ;  /* 0xffffffffff007424 */ /* 0x000fca00008e06ff */
[----:B------:R-:W-:-:S13]  /*2a40*/  ISETP.GE.U32.AND.EX P0, PT, R0, RZ, PT, P0 ;  /* 0x000000ff0000720c */ /* 0x000fda0003f06100 */
[----:B------:R-:W-:Y:S05]  /*2a50*/  @!P0 BRA `(.L_x_51) ;  /* 0x0000000400808947 */ /* 0x000fea0003800000 */
[C---:B-12---:R-:W-:Y:S01]  /*2a60*/  IMAD.SHL.U32 R17, R31.reuse, 0x4, RZ ;  /* 0x000000041f117824 */ /* 0x046fe200078e00ff */
        /* <DEDUP_REMOVED lines=15> */
.L_x_52:
[----:B------:R-:W-:Y:S01]  /*2b60*/  IADD3 R10, P0, PT, R17, R18, RZ ;  /* 0x00000012110a7210 */ /* 0x000fe20007f1e0ff */
[----:B------:R-:W0:Y:S04]  /*2b70*/  LDCU.64 UR4, c[0x4][0x8] ;  /* 0x01000100ff0477ac */ /* 0x000e280008000a00 */
        /* <DEDUP_REMOVED lines=11> */
[----:B------:R-:W-:Y:S01]  /*2c30*/  MOV R32, 0x0 ;  /* 0x0000000000207802 */ /* 0x000fe20000000f00 */
[----:B0-----:R-:W-:Y:S01]  /*2c40*/  IMAD.U32 R4, RZ, RZ, UR4 ;  /* 0x00000004ff047e24 */ /* 0x001fe2000f8e00ff */
[----:B------:R-:W-:Y:S01]  /*2c50*/  MOV R5, UR5 ;  /* 0x0000000500057c02 */ /* 0x000fe20008000f00 */
[----:B------:R-:W-:Y:S01]  /*2c60*/  IMAD.MOV.U32 R6, RZ, RZ, R22 ;  /* 0x000000ffff067224 */ /* 0x000fe200078e0016 */
[----:B------:R1:W0:Y:S01]  /*2c70*/  LDC.64 R8, c[0x4][R32] ;  /* 0x0100000020087b82 */ /* 0x0002220000000a00 */
[----:B------:R-:W-:Y:S01]  /*2c80*/  IMAD.MOV.U32 R7, RZ, RZ, R2 ;  /* 0x000000ffff077224 */ /* 0x000fe200078e0002 */
[----:B--2---:R-:W2:Y:S02]  /*2c90*/  F2F.F64.F32 R14, R12 ;  /* 0x0000000c000e7310 */ /* 0x004ea40000201800 */
[----:B0-2---:R1:W-:Y:S04]  /*2ca0*/  STL.64 [R1], R14 ;  /* 0x0000000e01007387 */ /* 0x0053e80000100a00 */
[----:B------:R-:W-:-:S07]  /*2cb0*/  LEPC R20, `(.L_x_53) ;  /* 0x000000001014794e */ /* 0x000fce0000000000 */
[----:B-1----:R-:W-:Y:S05]  /*2cc0*/  CALL.ABS.NOINC R8 ;  /* 0x0000000008007343 */ /* 0x002fea0003c00000 */
.L_x_53:
        /* <DEDUP_REMOVED lines=26> */
.L_x_54:
        /* <DEDUP_REMOVED lines=26> */
.L_x_55:
[----:B------:R-:W2:Y:S01]  /*3010*/  LDG.E R0, desc[UR36][R16.64] ;  /* 0x0000002410007981 */ /* 0x000ea2000c1e1900 */
[----:B------:R-:W-:Y:S02]  /*3020*/  VIADD R31, R31, 0x4 ;  /* 0x000000041f1f7836 */ /* 0x000fe40000000000 */
[----:B------:R-:W-:Y:S02]  /*3030*/  IMAD.MOV.U32 R32, RZ, RZ, RZ ;  /* 0x000000ffff207224 */ /* 0x000fe400078e00ff */
[----:B--2---:R-:W-:-:S05]  /*3040*/  FADD R3, R0, 1 ;  /* 0x3f80000000037421 */ /* 0x004fca0000000000 */
[----:B------:R3:W-:Y:S02]  /*3050*/  STG.E desc[UR36][R16.64], R3 ;  /* 0x0000000310007986 */ /* 0x0007e4000c101924 */
.L_x_51:
[----:B------:R-:W-:-:S04]  /*3060*/  SHF.R.U64 R0, R26, 0x2, R27 ;  /* 0x000000021a007819 */ /* 0x000fc8000000121b */
[----:B-123--:R-:W-:-:S04]  /*3070*/  LOP3.LUT R3, R0, 0x3, RZ, 0xc0, !PT ;  /* 0x0000000300037812 */ /* 0x00efc800078ec0ff */
[----:B------:R-:W-:-:S04]  /*3080*/  ISETP.NE.U32.AND P0, PT, R3, RZ, PT ;  /* 0x000000ff0300720c */ /* 0x000fc80003f05070 */
[----:B------:R-:W-:-:S13]  /*3090*/  ISETP.NE.AND.EX P0, PT, RZ, RZ, PT, P0 ;  /* 0x000000ffff00720c */ /* 0x000fda0003f05300 */
[----:B------:R-:W-:Y:S05]  /*30a0*/  @!P0 BRA `(.L_x_41) ;  /* 0x0000000400408947 */ /* 0x000fea0003800000 */
[C---:B------:R-:W-:Y:S01]  /*30b0*/  IMAD.SHL.U32 R17, R31.reuse, 0x4, RZ ;  /* 0x000000041f117824 */ /* 0x040fe200078e00ff */
[----:B------:R-:W-:Y:S01]  /*30c0*/  SHF.L.U64.HI R32, R31, 0x2, R32 ;  /* 0x000000021f207819 */ /* 0x000fe20000010220 */
[----:B------:R-:W1:Y:S03]  /*30d0*/  LDCU.64 UR4, c[0x4][0x8] ;  /* 0x01000100ff0477ac */ /* 0x000e660008000a00 */
[----:B------:R-:W-:-:S05]  /*30e0*/  IADD3 R12, P0, PT, R17, R18, RZ ;  /* 0x00000012110c7210 */ /* 0x000fca0007f1e0ff */
[----:B------:R-:W-:-:S05]  /*30f0*/  IMAD.X R13, R32, 0x1, R23, P0 ;  /* 0x00000001200d7824 */ /* 0x000fca00000e0617 */
[----:B0-----:R-:W2:Y:S01]  /*3100*/  LDG.E R0, desc[UR36][R12.64] ;  /* 0x000000240c007981 */ /* 0x001ea2000c1e1900 */
[----:B------:R-:W-:Y:S01]  /*3110*/  MOV R8, 0x0 ;  /* 0x0000000000087802 */ /* 0x000fe20000000f00 */
[----:B------:R-:W-:Y:S01]  /*3120*/  IMAD.MOV.U32 R6, RZ, RZ, R22 ;  /* 0x000000ffff067224 */ /* 0x000fe200078e0016 */
[----:B------:R-:W-:Y:S01]  /*3130*/  ISETP.NE.U32.AND P0, PT, R3, 0x1, PT ;  /* 0x000000010300780c */ /* 0x000fe20003f05070 */
[----:B------:R-:W-:Y:S02]  /*3140*/  IMAD.MOV.U32 R7, RZ, RZ, R2 ;  /* 0x000000ffff077224 */ /* 0x000fe400078e0002 */
[----:B-1----:R-:W-:Y:S01]  /*3150*/  IMAD.U32 R4, RZ, RZ, UR4 ;  /* 0x00000004ff047e24 */ /* 0x002fe2000f8e00ff */
[----:B------:R-:W0:Y:S01]  /*3160*/  LDC.64 R8, c[0x4][R8] ;  /* 0x0100000008087b82 */ /* 0x000e220000000a00 */
[----:B------:R-:W-:Y:S01]  /*3170*/  ISETP.NE.AND.EX P0, PT, RZ, RZ, PT, P0 ;  /* 0x000000ffff00720c */ /* 0x000fe20003f05300 */
[----:B------:R-:W-:-:S03]  /*3180*/  IMAD.U32 R5, RZ, RZ, UR5 ;  /* 0x00000005ff057e24 */ /* 0x000fc6000f8e00ff */
[----:B------:R-:W-:Y:S01]  /*3190*/  P2R R16, PR, RZ, 0x1 ;  /* 0x00000001ff107803 */ /* 0x000fe20000000000 */
[----:B--2---:R-:W1:Y:S02]  /*31a0*/  F2F.F64.F32 R10, R0 ;  /* 0x00000000000a7310 */ /* 0x004e640000201800 */
[----:B01----:R1:W-:Y:S06]  /*31b0*/  STL.64 [R1], R10 ;  /* 0x0000000a01007387 */ /* 0x0033ec0000100a00 */
[----:B------:R-:W-:-:S07]  /*31c0*/  LEPC R20, `(.L_x_56) ;  /* 0x000000001014794e */ /* 0x000fce0000000000 */
[----:B-1----:R-:W-:Y:S05]  /*31d0*/  CALL.ABS.NOINC R8 ;  /* 0x0000000008007343 */ /* 0x002fea0003c00000 */
.L_x_56:
[----:B------:R-:W-:Y:S02]  /*31e0*/  IADD3 R4, P0, PT, R17, R18, RZ ;  /* 0x0000001211047210 */ /* 0x000fe40007f1e0ff */
[----:B------:R-:W-:-:S03]  /*31f0*/  ISETP.NE.AND P6, PT, R16, RZ, PT ;  /* 0x000000ff1000720c */ /* 0x000fc60003fc5270 */
[----:B------:R-:W-:-:S05]  /*3200*/  IMAD.X R5, R32, 0x1, R23, P0 ;  /* 0x0000000120057824 */ /* 0x000fca00000e0617 */
[----:B------:R-:W2:Y:S02]  /*3210*/  LDG.E R0, desc[UR36][R4.64] ;  /* 0x0000002404007981 */ /* 0x000ea4000c1e1900 */
[----:B--2---:R-:W-:-:S05]  /*3220*/  FADD R3, R0, 1 ;  /* 0x3f80000000037421 */ /* 0x004fca0000000000 */
[----:B------:R3:W-:Y:S01]  /*3230*/  STG.E desc[UR36][R4.64], R3 ;  /* 0x0000000304007986 */ /* 0x0007e2000c101924 */
[----:B------:R-:W-:Y:S05]  /*3240*/  @!P6 BRA `(.L_x_41) ;  /* 0x0000000000d8e947 */ /* 0x000fea0003800000 */
[----:B------:R-:W-:Y:S01]  /*3250*/  IADD3 R7, P0, PT, R17, 0x4, RZ ;  /* 0x0000000411077810 */ /* 0x000fe20007f1e0ff */
[----:B------:R-:W3:Y:S03]  /*3260*/  LDCU.64 UR4, c[0x4][0x8] ;  /* 0x01000100ff0477ac */ /* 0x000ee60008000a00 */
[----:B------:R-:W-:Y:S01]  /*3270*/  LOP3.LUT R7, R7, 0xfffffffc, RZ, 0xc0, !PT ;  /* 0xfffffffc07077812 */ /* 0x000fe200078ec0ff */
[----:B------:R-:W-:-:S03]  /*3280*/  IMAD.X R0, RZ, RZ, R32, P0 ;  /* 0x000000ffff007224 */ /* 0x000fc600000e0620 */
[----:B------:R-:W-:Y:S02]  /*3290*/  IADD3 R6, P0, PT, R7, R18, RZ ;  /* 0x0000001207067210 */ /* 0x000fe40007f1e0ff */
[----:B------:R-:W-:-:S05]  /*32a0*/  LOP3.LUT R0, R0, 0x3, RZ, 0xc0, !PT ;  /* 0x0000000300007812 */ /* 0x000fca00078ec0ff */
[----:B------:R-:W-:-:S05]  /*32b0*/  IMAD.X R7, R0, 0x1, R23, P0 ;  /* 0x0000000100077824 */ /* 0x000fca00000e0617 */
[----:B------:R0:W2:Y:S01]  /*32c0*/  LDG.E R0, desc[UR36][R6.64] ;  /* 0x0000002406007981 */ /* 0x0000a2000c1e1900 */
[----:B------:R-:W-:Y:S01]  /*32d0*/  MOV R16, 0x0 ;  /* 0x0000000000107802 */ /* 0x000fe20000000f00 */
[----:B---3--:R-:W-:Y:S01]  /*32e0*/  IMAD.U32 R4, RZ, RZ, UR4 ;  /* 0x00000004ff047e24 */ /* 0x008fe2000f8e00ff */
[----:B------:R-:W-:Y:S01]  /*32f0*/  SHF.R.U64 R3, R26, 0x2, R27 ;  /* 0x000000021a037819 */ /* 0x000fe2000000121b */
[----:B------:R-:W-:Y:S01]  /*3300*/  IMAD.U32 R5, RZ, RZ, UR5 ;  /* 0x00000005ff057e24 */ /* 0x000fe2000f8e00ff */
[----:B------:R1:W3:Y:S02]  /*3310*/  LDC.64 R8, c[0x4][R16] ;  /* 0x0100000010087b82 */ /* 0x0002e40000000a00 */
[----:B------:R-:W-:Y:S02]  /*3320*/  LOP3.LUT R3, R3, 0x3, RZ, 0xc0, !PT ;  /* 0x0000000303037812 */ /* 0x000fe400078ec0ff */
[----:B0-----:R-:W-:Y:S01]  /*3330*/  MOV R6, R22 ;  /* 0x0000001600067202 */ /* 0x001fe20000000f00 */
[----:B------:R-:W-:Y:S01]  /*3340*/  IMAD.MOV.U32 R7, RZ, RZ, R2 ;  /* 0x000000ffff077224 */ /* 0x000fe200078e0002 */
[----:B------:R-:W-:-:S04]  /*3350*/  ISETP.NE.U32.AND P0, PT, R3, 0x2, PT ;  /* 0x000000020300780c */ /* 0x000fc80003f05070 */
[----:B------:R-:W-:-:S04]  /*3360*/  ISETP.NE.AND.EX P0, PT, RZ, RZ, PT, P0 ;  /* 0x000000ffff00720c */ /* 0x000fc80003f05300 */
[----:B------:R-:W-:Y:S01]  /*3370*/  P2R R26, PR, RZ, 0x1 ;  /* 0x00000001ff1a7803 */ /* 0x000fe20000000000 */
[----:B--2---:R-:W0:Y:S02]  /*3380*/  F2F.F64.F32 R10, R0 ;  /* 0x00000000000a7310 */ /* 0x004e240000201800 */
[----:B0--3--:R1:W-:Y:S06]  /*3390*/  STL.64 [R1], R10 ;  /* 0x0000000a01007387 */ /* 0x0093ec0000100a00 */
[----:B------:R-:W-:-:S07]  /*33a0*/  LEPC R20, `(.L_x_57) ;  /* 0x000000001014794e */ /* 0x000fce0000000000 */
[----:B-1----:R-:W-:Y:S05]  /*33b0*/  CALL.ABS.NOINC R8 ;  /* 0x0000000008007343 */ /* 0x002fea0003c00000 */
.L_x_57:
[----:B------:R-:W-:Y:S02]  /*33c0*/  IADD3 R0, P0, PT, R17, 0x4, RZ ;  /* 0x0000000411007810 */ /* 0x000fe40007f1e0ff */
[----:B------:R-:W-:Y:S02]  /*33d0*/  ISETP.NE.AND P6, PT, R26, RZ, PT ;  /* 0x000000ff1a00720c */ /* 0x000fe40003fc5270 */
[----:B------:R-:W-:Y:S01]  /*33e0*/  LOP3.LUT R5, R0, 0xfffffffc, RZ, 0xc0, !PT ;  /* 0xfffffffc00057812 */ /* 0x000fe200078ec0ff */
[----:B------:R-:W-:-:S03]  /*33f0*/  IMAD.X R0, RZ, RZ, R32, P0 ;  /* 0x000000ffff007224 */ /* 0x000fc600000e0620 */
[----:B------:R-:W-:Y:S02]  /*3400*/  IADD3 R4, P0, PT, R5, R18, RZ ;  /* 0x0000001205047210 */ /* 0x000fe40007f1e0ff */
[----:B------:R-:W-:-:S05]  /*3410*/  LOP3.LUT R0, R0, 0x3, RZ, 0xc0, !PT ;  /* 0x0000000300007812 */ /* 0x000fca00078ec0ff */
[----:B------:R-:W-:-:S05]  /*3420*/  IMAD.X R5, R0, 0x1, R23, P0 ;  /* 0x0000000100057824 */ /* 0x000fca00000e0617 */
[----:B------:R-:W2:Y:S02]  /*3430*/  LDG.E R0, desc[UR36][R4.64] ;  /* 0x0000002404007981 */ /* 0x000ea4000c1e1900 */
[----:B--2---:R-:W-:-:S05]  /*3440*/  FADD R3, R0, 1 ;  /* 0x3f80000000037421 */ /* 0x004fca0000000000 */
[----:B------:R4:W-:Y:S01]  /*3450*/  STG.E desc[UR36][R4.64], R3 ;  /* 0x0000000304007986 */ /* 0x0009e2000c101924 */
[----:B------:R-:W-:Y:S05]  /*3460*/  @!P6 BRA `(.L_x_41) ;  /* 0x000000000050e947 */ /* 0x000fea0003800000 */
[----:B------:R-:W-:Y:S01]  /*3470*/  IADD3 R19, P0, PT, R17, 0x8, RZ ;  /* 0x0000000811137810 */ /* 0x000fe20007f1e0ff */
[----:B------:R-:W4:Y:S03]  /*3480*/  LDCU.64 UR4, c[0x4][0x8] ;  /* 0x01000100ff0477ac */ /* 0x000f260008000a00 */
[----:B------:R-:W-:Y:S01]  /*3490*/  LOP3.LUT R19, R19, 0xfffffffc, RZ, 0xc0, !PT ;  /* 0xfffffffc13137812 */ /* 0x000fe200078ec0ff */
[----:B------:R-:W-:-:S03]  /*34a0*/  IMAD.X R0, RZ, RZ, R32, P0 ;  /* 0x000000ffff007224 */ /* 0x000fc600000e0620 */
[----:B------:R-:W-:Y:S02]  /*34b0*/  IADD3 R18, P0, PT, R19, R18, RZ ;  /* 0x0000001213127210 */ /* 0x000fe40007f1e0ff */
[----:B------:R-:W-:-:S05]  /*34c0*/  LOP3.LUT R0, R0, 0x3, RZ, 0xc0, !PT ;  /* 0x0000000300007812 */ /* 0x000fca00078ec0ff */
[----:B------:R-:W-:-:S05]  /*34d0*/  IMAD.X R19, R0, 0x1, R23, P0 ;  /* 0x0000000100137824 */ /* 0x000fca00000e0617 */
[----:B------:R-:W2:Y:S01]  /*34e0*/  LDG.E R0, desc[UR36][R18.64] ;  /* 0x0000002412007981 */ /* 0x000ea2000c1e1900 */
[----:B------:R-:W0:Y:S01]  /*34f0*/  LDC.64 R16, c[0x4][R16] ;  /* 0x0100000010107b82 */ /* 0x000e220000000a00 */
[----:B----4-:R-:W-:Y:S02]  /*3500*/  IMAD.U32 R4, RZ, RZ, UR4 ;  /* 0x00000004ff047e24 */ /* 0x010fe4000f8e00ff */
[----:B------:R-:W-:Y:S02]  /*3510*/  IMAD.U32 R5, RZ, RZ, UR5 ;  /* 0x00000005ff057e24 */ /* 0x000fe4000f8e00ff */
[----:B------:R-:W-:Y:S02]  /*3520*/  IMAD.MOV.U32 R6, RZ, RZ, R22 ;  /* 0x000000ffff067224 */ /* 0x000fe400078e0016 */
[----:B------:R-:W-:Y:S01]  /*3530*/  IMAD.MOV.U32 R7, RZ, RZ, R2 ;  /* 0x000000ffff077224 */ /* 0x000fe200078e0002 */
[----:B--2---:R-:W1:Y:S02]  /*3540*/  F2F.F64.F32 R8, R0 ;  /* 0x0000000000087310 */ /* 0x004e640000201800 */
[----:B01----:R1:W-:Y:S04]  /*3550*/  STL.64 [R1], R8 ;  /* 0x0000000801007387 */ /* 0x0033e80000100a00 */
[----:B------:R-:W-:-:S07]  /*3560*/  LEPC R20, `(.L_x_58) ;  /* 0x000000001014794e */ /* 0x000fce0000000000 */
[----:B-1----:R-:W-:Y:S05]  /*3570*/  CALL.ABS.NOINC R16 ;  /* 0x0000000010007343 */ /* 0x002fea0003c00000 */
.L_x_58:
[----:B------:R-:W2:Y:S02]  /*3580*/  LDG.E R0, desc[UR36][R18.64] ;  /* 0x0000002412007981 */ /* 0x000ea4000c1e1900 */
[----:B--2---:R-:W-:-:S05]  /*3590*/  FADD R3, R0, 1 ;  /* 0x3f80000000037421 */ /* 0x004fca0000000000 */
[----:B------:R0:W-:Y:S02]  /*35a0*/  STG.E desc[UR36][R18.64], R3 ;  /* 0x0000000312007986 */ /* 0x0001e4000c101924 */
.L_x_41:
[----:B------:R-:W-:Y:S01]  /*35b0*/  MOV R0, 0x0 ;  /* 0x0000000000007802 */ /* 0x000fe20000000f00 */
[----:B------:R-:W3:Y:S01]  /*35c0*/  LDCU.64 UR4, c[0x4][0x10] ;  /* 0x01000200ff0477ac */ /* 0x000ee20008000a00 */
[----:B------:R-:W-:Y:S02]  /*35d0*/  CS2R R6, SRZ ;  /* 0x0000000000067805 */ /* 0x000fe4000001ff00 */
[----:B------:R0:W0:Y:S01]  /*35e0*/  LDC.64 R8, c[0x4][R0] ;  /* 0x0100000000087b82 */ /* 0x0000220000000a00 */
[----:B---34-:R-:W-:Y:S02]  /*35f0*/  IMAD.U32 R4, RZ, RZ, UR4 ;  /* 0x00000004ff047e24 */ /* 0x018fe4000f8e00ff */
[----:B------:R-:W-:-:S07]  /*3600*/  IMAD.U32 R5, RZ, RZ, UR5 ;  /* 0x00000005ff057e24 */ /* 0x000fce000f8e00ff */
[----:B------:R-:W-:-:S07]  /*3610*/  LEPC R20, `(.L_x_59) ;  /* 0x000000001014794e */ /* 0x000fce0000000000 */
[----:B012---:R-:W-:Y:S05]  /*3620*/  CALL.ABS.NOINC R8 ;  /* 0x0000000008007343 */ /* 0x007fea0003c00000 */
.L_x_59:
[----:B------:R-:W-:-:S13]  /*3630*/  ISETP.NE.AND P6, PT, R30, RZ, PT ;  /* 0x000000ff1e00720c */ /* 0x000fda0003fc5270 */
[----:B------:R-:W-:Y:S05]  /*3640*/  @!P6 BRA `(.L_x_60) ;  /* 0xffffffd40064e947 */ /* 0x000fea000383ffff */
[----:B------:R-:W-:Y:S05]  /*3650*/  BSYNC.RECONVERGENT B7 ;  /* 0x0000000000077941 */ /* 0x000fea0003800200 */
.L_x_21:
[----:B------:R-:W-:Y:S01]  /*3660*/  MOV R8, 0x0 ;  /* 0x0000000000087802 */ /* 0x000fe20000000f00 */
[----:B------:R-:W0:Y:S01]  /*3670*/  LDCU.64 UR4, c[0x4][0x10] ;  /* 0x01000200ff0477ac */ /* 0x000e220008000a00 */
[----:B------:R-:W-:-:S04]  /*3680*/  CS2R R6, SRZ ;  /* 0x0000000000067805 */ /* 0x000fc8000001ff00 */
[----:B------:R-:W1:Y:S01]  /*3690*/  LDC.64 R8, c[0x4][R8] ;  /* 0x0100000008087b82 */ /* 0x000e620000000a00 */
[----:B0-----:R-:W-:Y:S02]  /*36a0*/  IMAD.U32 R4, RZ, RZ, UR4 ;  /* 0x00000004ff047e24 */ /* 0x001fe4000f8e00ff */
[----:B------:R-:W-:-:S07]  /*36b0*/  IMAD.U32 R5, RZ, RZ, UR5 ;  /* 0x00000005ff057e24 */ /* 0x000fce000f8e00ff */
[----:B------:R-:W-:-:S07]  /*36c0*/  LEPC R20, `(.L_x_61) ;  /* 0x000000001014794e */ /* 0x000fce0000000000 */
[----:B-1----:R-:W-:Y:S05]  /*36d0*/  CALL.ABS.NOINC R8 ;  /* 0x0000000008007343 */ /* 0x002fea0003c00000 */
.L_x_61:
[----:B------:R-:W0:Y:S01]  /*36e0*/  LDCU.64 UR4, c[0x0][0x3b0] ;  /* 0x00007600ff0477ac */ /* 0x000e220008000a00 */
[----:B------:R-:W-:-:S05]  /*36f0*/  IADD3 R29, P0, PT, R29, 0x1, RZ ;  /* 0x000000011d1d7810 */ /* 0x000fca0007f1e0ff */
[----:B------:R-:W-:Y:S01]  /*3700*/  IMAD.X R28, RZ, RZ, R28, P0 ;  /* 0x000000ffff1c7224 */ /* 0x000fe200000e061c */
[----:B0-----:R-:W-:-:S04]  /*3710*/  ISETP.GE.U32.AND P0, PT, R29, UR4, PT ;  /* 0x000000041d007c0c */ /* 0x001fc8000bf06070 */
[----:B------:R-:W-:-:S13]  /*3720*/  ISETP.GE.U32.AND.EX P0, PT, R28, UR5, PT, P0 ;  /* 0x000000051c007c0c */ /* 0x000fda000bf06100 */
[----:B------:R-:W-:Y:S05]  /*3730*/  @!P0 BRA `(.L_x_62) ;  /* 0xffffffd400208947 */ /* 0x000fea000383ffff */
[----:B------:R-:W-:Y:S05]  /*3740*/  EXIT ;  /* 0x000000000000794d */ /* 0x000fea0003800000 */
.L_x_63:
[----:B------:R-:W-:-:S00]  /*3750*/  BRA `(.L_x_63) ;  /* 0xfffffffc00fc7947 */ /* 0x000fc0000383ffff */
[----:B------:R-:W-:-:S00]  /*3760*/  NOP ;  /* 0x0000000000007918 */ /* 0x000fc00000000000 */
        /* <DEDUP_REMOVED lines=9> */
.L_x_64:


//--------------------- .nv.global.init           --------------------------
	.section	.nv.global.init,"aw",@progbits
.nv.global.init:
	.type		$str$1,@object
	.size		$str$1,($str - $str$1)
$str$1:
        /*0000*/ 	.byte	0x0a, 0x00
	.type		$str,@object
	.size		$str,(.L_0 - $str)
$str:
        /*0002*/ 	.byte	0x09, 0x25, 0x66, 0x00
.L_0:


//--------------------- .nv.shared.reserved.0     --------------------------
	.section	.nv.shared.reserved.0,"aw",@nobits
	.weak		__nv_reservedSMEM_offset_0_alias
	.size		__nv_reservedSMEM_offset_0_alias, 0, 64
	.other		__nv_reservedSMEM_offset_0_alias,@"STO_CUDA_RESERVED_SHARED STV_DEFAULT"
__nv_reservedSMEM_offset_0_alias:
	.zero		0
	.zero		64


//--------------------- .nv.constant0._Z8myKernel14cudaPitchedPtr10cudaExtent --------------------------
	.section	.nv.constant0._Z8myKernel14cudaPitchedPtr10cudaExtent,"a",@progbits
	.sectionflags	@""
	.align	4
.nv.constant0._Z8myKernel14cudaPitchedPtr10cudaExtent:
	.zero		952


//--------------------- SYMBOLS --------------------------

	.type		.nv.reservedSmem.offset0,@object
	.size		.nv.reservedSmem.offset0,0x4
	.type		vprintf,@function
